	.target	sm_90a

	.elftype	@"ET_EXEC"


//--------------------- .note.nv.tkinfo           --------------------------
	.section	.note.nv.tkinfo,"",@"SHT_NOTE"
	.sectionflags	@"SHF_NOTE_NV_TKINFO"
	.tkinfo
        /*0018*/ 	.word	0x00000002
        /*0030*/ 	.string	""
        /*0030*/ 	.string	"ptxas"
        /*0030*/ 	.string	"Cuda compilation tools, release 13.0, V13.0.88"
        /*0030*/ 	.string	"Build cuda_13.0.r13.0/compiler.36424714_0"
        /*0030*/ 	.string	"-arch sm_90a -m 64 "



//--------------------- .note.nv.cuinfo           --------------------------
	.section	.note.nv.cuinfo,"",@"SHT_NOTE"
	.sectionflags	@"SHF_NOTE_NV_CUINFO"
        /*0018*/ 	.short	0x0002
        /*001a*/ 	.short	0x005a
        /*001c*/ 	.short	0x0082
	.zero		2


//--------------------- .nv.info                  --------------------------
	.section	.nv.info,"",@"SHT_CUDA_INFO"
	.align	4


	//----- nvinfo : EIATTR_REGCOUNT
	.align		4
        /*0000*/ 	.byte	0x04, 0x2f
        /*0002*/ 	.short	(.L_15 - .L_14)
	.align		4
.L_14:
        /*0004*/ 	.word	index@(_ZN7cutlass13device_kernelINS_4gemm6kernel13GemmUniversalIN4cute5tupleIJiiiiEEENS1_10collective13CollectiveMmaINS1_34MainloopSm90TmaGmmaWarpSpecializedILi2ENS5_IJNS4_1CILi1EEESB_SB_EEENS1_32KernelTmaWarpSpecializedPingpongEEENS5_IJNSA_ILi64EEENSA_ILi128EEESG_EEENS_6half_tENS5_IJlSB_lEEESI_SJ_NS4_8TiledMMAINS4_8MMA_AtomIJNS4_4SM904GMMA26MMA_64x128x16_F32F16F16_SSILNSN_5MajorE0ELSP_0ELNSN_7ScaleInE1ELSQ_1EEEEEENS4_6LayoutISC_NS5_IJNSA_ILi0EEESU_SU_EEEEENS5_IJNS4_10UnderscoreESX_SX_EEEEENS4_13SM90_TMA_LOADENS4_14ComposedLayoutINS4_7SwizzleILi3ELi4ELi3EEENS4_18smem_ptr_flag_bitsILi16EEENST_INS5_IJNSA_ILi8EEESF_EEENS5_IJSF_SB_EEEEEEEvNS4_8identityES10_S1A_vS1B_EENS_8epilogue10collective6detail29Sm90TmaWarpSpecializedAdapterINS1E_15DefaultEpilogueISI_SJ_SJ_NS1D_6thread17LinearCombinationISI_Li1EffLNS1I_9ScaleType4KindE0ELNS_15FloatRoundStyleE2ESI_EENS1_15EpilogueDefaultEEEEEvvEEEEvNT_6ParamsE)
        /*0008*/ 	.word	0x000000a8


	//----- nvinfo : EIATTR_FRAME_SIZE
	.align		4
.L_15:
        /*000c*/ 	.byte	0x04, 0x11
        /*000e*/ 	.short	(.L_17 - .L_16)
	.align		4
.L_16:
        /*0010*/ 	.word	index@(_ZN7cutlass13device_kernelINS_4gemm6kernel13GemmUniversalIN4cute5tupleIJiiiiEEENS1_10collective13CollectiveMmaINS1_34MainloopSm90TmaGmmaWarpSpecializedILi2ENS5_IJNS4_1CILi1EEESB_SB_EEENS1_32KernelTmaWarpSpecializedPingpongEEENS5_IJNSA_ILi64EEENSA_ILi128EEESG_EEENS_6half_tENS5_IJlSB_lEEESI_SJ_NS4_8TiledMMAINS4_8MMA_AtomIJNS4_4SM904GMMA26MMA_64x128x16_F32F16F16_SSILNSN_5MajorE0ELSP_0ELNSN_7ScaleInE1ELSQ_1EEEEEENS4_6LayoutISC_NS5_IJNSA_ILi0EEESU_SU_EEEEENS5_IJNS4_10UnderscoreESX_SX_EEEEENS4_13SM90_TMA_LOADENS4_14ComposedLayoutINS4_7SwizzleILi3ELi4ELi3EEENS4_18smem_ptr_flag_bitsILi16EEENST_INS5_IJNSA_ILi8EEESF_EEENS5_IJSF_SB_EEEEEEEvNS4_8identityES10_S1A_vS1B_EENS_8epilogue10collective6detail29Sm90TmaWarpSpecializedAdapterINS1E_15DefaultEpilogueISI_SJ_SJ_NS1D_6thread17LinearCombinationISI_Li1EffLNS1I_9ScaleType4KindE0ELNS_15FloatRoundStyleE2ESI_EENS1_15EpilogueDefaultEEEEEvvEEEEvNT_6ParamsE)
        /*0014*/ 	.word	0x00000000


	//----- nvinfo : EIATTR_MIN_STACK_SIZE
	.align		4
.L_17:
        /*0018*/ 	.byte	0x04, 0x12
        /*001a*/ 	.short	(.L_19 - .L_18)
	.align		4
.L_18:
        /*001c*/ 	.word	index@(_ZN7cutlass13device_kernelINS_4gemm6kernel13GemmUniversalIN4cute5tupleIJiiiiEEENS1_10collective13CollectiveMmaINS1_34MainloopSm90TmaGmmaWarpSpecializedILi2ENS5_IJNS4_1CILi1EEESB_SB_EEENS1_32KernelTmaWarpSpecializedPingpongEEENS5_IJNSA_ILi64EEENSA_ILi128EEESG_EEENS_6half_tENS5_IJlSB_lEEESI_SJ_NS4_8TiledMMAINS4_8MMA_AtomIJNS4_4SM904GMMA26MMA_64x128x16_F32F16F16_SSILNSN_5MajorE0ELSP_0ELNSN_7ScaleInE1ELSQ_1EEEEEENS4_6LayoutISC_NS5_IJNSA_ILi0EEESU_SU_EEEEENS5_IJNS4_10UnderscoreESX_SX_EEEEENS4_13SM90_TMA_LOADENS4_14ComposedLayoutINS4_7SwizzleILi3ELi4ELi3EEENS4_18smem_ptr_flag_bitsILi16EEENST_INS5_IJNSA_ILi8EEESF_EEENS5_IJSF_SB_EEEEEEEvNS4_8identityES10_S1A_vS1B_EENS_8epilogue10collective6detail29Sm90TmaWarpSpecializedAdapterINS1E_15DefaultEpilogueISI_SJ_SJ_NS1D_6thread17LinearCombinationISI_Li1EffLNS1I_9ScaleType4KindE0ELNS_15FloatRoundStyleE2ESI_EENS1_15EpilogueDefaultEEEEEvvEEEEvNT_6ParamsE)
        /*0020*/ 	.word	0x00000000
.L_19:


//--------------------- .nv.compat                --------------------------
	.section	.nv.compat,"",@"SHT_CUDA_COMPAT_INFO"
	.align	4
        /*0000*/ 	.byte	0x02, 0x09, 0x01, 0x00, 0x02, 0x02, 0x04, 0x00, 0x02, 0x05, 0x05, 0x00, 0x03, 0x07, 0x01, 0x01
        /*0010*/ 	.byte	0x02, 0x03, 0x01, 0x00, 0x02, 0x06, 0x01, 0x00, 0x04, 0x0b, 0x08, 0x00, 0x00, 0x00, 0x00, 0x00
        /*0020*/ 	.byte	0x00, 0x00, 0x00, 0x00


//--------------------- .nv.info._ZN7cutlass13device_kernelINS_4gemm6kernel13GemmUniversalIN4cute5tupleIJiiiiEEENS1_10collective13CollectiveMmaINS1_34MainloopSm90TmaGmmaWarpSpecializedILi2ENS5_IJNS4_1CILi1EEESB_SB_EEENS1_32KernelTmaWarpSpecializedPingpongEEENS5_IJNSA_ILi64EEENSA_ILi128EEESG_EEENS_6half_tENS5_IJlSB_lEEESI_SJ_NS4_8TiledMMAINS4_8MMA_AtomIJNS4_4SM904GMMA26MMA_64x128x16_F32F16F16_SSILNSN_5MajorE0ELSP_0ELNSN_7ScaleInE1ELSQ_1EEEEEENS4_6LayoutISC_NS5_IJNSA_ILi0EEESU_SU_EEEEENS5_IJNS4_10UnderscoreESX_SX_EEEEENS4_13SM90_TMA_LOADENS4_14ComposedLayoutINS4_7SwizzleILi3ELi4ELi3EEENS4_18smem_ptr_flag_bitsILi16EEENST_INS5_IJNSA_ILi8EEESF_EEENS5_IJSF_SB_EEEEEEEvNS4_8identityES10_S1A_vS1B_EENS_8epilogue10collective6detail29Sm90TmaWarpSpecializedAdapterINS1E_15DefaultEpilogueISI_SJ_SJ_NS1D_6thread17LinearCombinationISI_Li1EffLNS1I_9ScaleType4KindE0ELNS_15FloatRoundStyleE2ESI_EENS1_15EpilogueDefaultEEEEEvvEEEEvNT_6ParamsE --------------------------
	.section	.nv.info._ZN7cutlass13device_kernelINS_4gemm6kernel13GemmUniversalIN4cute5tupleIJiiiiEEENS1_10collective13CollectiveMmaINS1_34MainloopSm90TmaGmmaWarpSpecializedILi2ENS5_IJNS4_1CILi1EEESB_SB_EEENS1_32KernelTmaWarpSpecializedPingpongEEENS5_IJNSA_ILi64EEENSA_ILi128EEESG_EEENS_6half_tENS5_IJlSB_lEEESI_SJ_NS4_8TiledMMAINS4_8MMA_AtomIJNS4_4SM904GMMA26MMA_64x128x16_F32F16F16_SSILNSN_5MajorE0ELSP_0ELNSN_7ScaleInE1ELSQ_1EEEEEENS4_6LayoutISC_NS5_IJNSA_ILi0EEESU_SU_EEEEENS5_IJNS4_10UnderscoreESX_SX_EEEEENS4_13SM90_TMA_LOADENS4_14ComposedLayoutINS4_7SwizzleILi3ELi4ELi3EEENS4_18smem_ptr_flag_bitsILi16EEENST_INS5_IJNSA_ILi8EEESF_EEENS5_IJSF_SB_EEEEEEEvNS4_8identityES10_S1A_vS1B_EENS_8epilogue10collective6detail29Sm90TmaWarpSpecializedAdapterINS1E_15DefaultEpilogueISI_SJ_SJ_NS1D_6thread17LinearCombinationISI_Li1EffLNS1I_9ScaleType4KindE0ELNS_15FloatRoundStyleE2ESI_EENS1_15EpilogueDefaultEEEEEvvEEEEvNT_6ParamsE,"",@"SHT_CUDA_INFO"
	.sectionflags	@""
	.align	4


	//----- nvinfo : EIATTR_CUDA_API_VERSION
	.align		4
        /*0000*/ 	.byte	0x04, 0x37
        /*0002*/ 	.short	(.L_21 - .L_20)
.L_20:
        /*0004*/ 	.word	0x00000082


	//----- nvinfo : EIATTR_KPARAM_INFO
	.align		4
.L_21:
        /*0008*/ 	.byte	0x04, 0x17
        /*000a*/ 	.short	(.L_23 - .L_22)
.L_22:
        /*000c*/ 	.word	0x00000000
        /*0010*/ 	.short	0x0000
        /*0012*/ 	.short	0x0070
        /*0014*/ 	.byte	0x00, 0xf0, 0x01, 0x10


	//----- nvinfo : EIATTR_SPARSE_MMA_MASK
	.align		4
.L_23:
        /*0018*/ 	.byte	0x03, 0x50
        /*001a*/ 	.short	0x0000


	//----- nvinfo : EIATTR_MAXREG_COUNT
	.align		4
        /*001c*/ 	.byte	0x03, 0x1b
        /*001e*/ 	.short	0x00a8


	//----- nvinfo : EIATTR_NUM_BARRIERS
	.align		4
        /*0020*/ 	.byte	0x02, 0x4c
        /*0022*/ 	.byte	0x01
	.zero		1


	//----- nvinfo : EIATTR_EXTERNS
	.align		4
        /*0024*/ 	.byte	0x04, 0x0f
        /*0026*/ 	.short	(.L_25 - .L_24)


	//   ....[0]....
	.align		4
.L_24:
        /*0028*/ 	.word	index@(__assertfail)


	//----- nvinfo : EIATTR_MERCURY_ISA_VERSION
	.align		4
.L_25:
        /*002c*/ 	.byte	0x03, 0x5f
        /*002e*/ 	.short	0x0101


	//----- nvinfo : EIATTR_INT_WARP_WIDE_INSTR_OFFSETS
	.align		4
        /*0030*/ 	.byte	0x04, 0x31
        /*0032*/ 	.short	(.L_27 - .L_26)


	//   ....[0]....
.L_26:
        /*0034*/ 	.word	0x00000430


	//   ....[1]....
        /*0038*/ 	.word	0x00000450


	//   ....[2]....
        /*003c*/ 	.word	0x000004d0


	//   ....[3]....
        /*0040*/ 	.word	0x000004e0


	//   ....[4]....
        /*0044*/ 	.word	0x000004f0


	//   ....[5]....
        /*0048*/ 	.word	0x00000510


	//   ....[6]....
        /*004c*/ 	.word	0x00000570


	//   ....[7]....
        /*0050*/ 	.word	0x00000590


	//----- nvinfo : EIATTR_COOP_GROUP_MASK_REGIDS
	.align		4
.L_27:
        /*0054*/ 	.byte	0x04, 0x29
        /*0056*/ 	.short	(.L_29 - .L_28)


	//   ....[0]....
.L_28:
        /*0058*/ 	.word	0xffffffff


	//   ....[1]....
        /*005c*/ 	.word	0xffffffff


	//   ....[2]....
        /*0060*/ 	.word	0xffffffff


	//   ....[3]....
        /*0064*/ 	.word	0xffffffff


	//   ....[4]....
        /*0068*/ 	.word	0xffffffff


	//   ....[5]....
        /*006c*/ 	.word	0xffffffff


	//----- nvinfo : EIATTR_COOP_GROUP_INSTR_OFFSETS
	.align		4
.L_29:
        /*0070*/ 	.byte	0x04, 0x28
        /*0072*/ 	.short	(.L_31 - .L_30)


	//   ....[0]....
.L_30:
        /*0074*/ 	.word	0x00000050


	//   ....[1]....
        /*0078*/ 	.word	0x00000080


	//   ....[2]....
        /*007c*/ 	.word	0x00000180


	//   ....[3]....
        /*0080*/ 	.word	0x00000350


	//   ....[4]....
        /*0084*/ 	.word	0x00000390


	//   ....[5]....
        /*0088*/ 	.word	0x000003d0


	//----- nvinfo : EIATTR_REG_RECONFIG
	.align		4
.L_31:
        /*008c*/ 	.byte	0x01, 0x54
	.zero		2


	//----- nvinfo : EIATTR_SYSCALL_OFFSETS
	.align		4
        /*0090*/ 	.byte	0x04, 0x46
        /*0092*/ 	.short	(.L_33 - .L_32)


	//   ....[0]....
.L_32:
        /*0094*/ 	.word	0x00001740


	//----- nvinfo : EIATTR_MBARRIER_INSTR_OFFSETS
	.align		4
.L_33:
        /*0098*/ 	.byte	0x04, 0x39
        /*009a*/ 	.short	(.L_35 - .L_34)


	//   ....[0]....
.L_34:
        /*009c*/ 	.word	0x00000300
        /*00a0*/ 	.word	0x000000ff
        /*00a4*/ 	.word	0x00000000
        /*00a8*/ 	.short	0x0100
        /*00aa*/ 	.byte	0x09
	.zero		1


	//   ....[1]....
        /*00ac*/ 	.word	0x00000310
        /*00b0*/ 	.word	0x000000ff
        /*00b4*/ 	.word	0x00000010
        /*00b8*/ 	.short	0x0100
        /*00ba*/ 	.byte	0x09
	.zero		1


	//   ....[2]....
        /*00bc*/ 	.word	0x00000320
        /*00c0*/ 	.word	0x000000ff
        /*00c4*/ 	.word	0x00000008
        /*00c8*/ 	.short	0x0100
        /*00ca*/ 	.byte	0x09
	.zero		1


	//   ....[3]....
        /*00cc*/ 	.word	0x00000330
        /*00d0*/ 	.word	0x000000ff
        /*00d4*/ 	.word	0x00000018
        /*00d8*/ 	.short	0x0100
        /*00da*/ 	.byte	0x09
	.zero		1


	//   ....[4]....
        /*00dc*/ 	.word	0x000005b0
        /*00e0*/ 	.word	0x000000ff
        /*00e4*/ 	.word	0x00000050
        /*00e8*/ 	.short	0x0100
        /*00ea*/ 	.byte	0x09
	.zero		1


	//   ....[5]....
        /*00ec*/ 	.word	0x000005c0
        /*00f0*/ 	.word	0x000000ff
        /*00f4*/ 	.word	0x00000058
        /*00f8*/ 	.short	0x0100
        /*00fa*/ 	.byte	0x09
	.zero		1


	//   ....[6]....
        /*00fc*/ 	.word	0x00000600
        /*0100*/ 	.word	0x000000ff
        /*0104*/ 	.word	0x00000030
        /*0108*/ 	.short	0x0100
        /*010a*/ 	.byte	0x0a
	.zero		1


	//   ....[7]....
        /*010c*/ 	.word	0x00000620
        /*0110*/ 	.word	0x000000ff
        /*0114*/ 	.word	0x00000038
        /*0118*/ 	.short	0x0100
        /*011a*/ 	.byte	0x0a
	.zero		1


	//   ....[8]....
        /*011c*/ 	.word	0x00000630
        /*0120*/ 	.word	0x000000ff
        /*0124*/ 	.word	0x00000040
        /*0128*/ 	.short	0x0100
        /*012a*/ 	.byte	0x0a
	.zero		1


	//   ....[9]....
        /*012c*/ 	.word	0x00000640
        /*0130*/ 	.word	0x000000ff
        /*0134*/ 	.word	0x00000048
        /*0138*/ 	.short	0x0100
        /*013a*/ 	.byte	0x0a
	.zero		1


	//   ....[10]....
        /*013c*/ 	.word	0x00001600
        /*0140*/ 	.word	0x0000005f
        /*0144*/ 	.word	0xfffffff8
        /*0148*/ 	.short	0x010a
        /*014a*/ 	.byte	0x3f
	.zero		1


	//   ....[11]....
        /*014c*/ 	.word	0x000017d0
        /*0150*/ 	.word	0x00000003
        /*0154*/ 	.word	0x00000000
        /*0158*/ 	.short	0x010a
        /*015a*/ 	.byte	0x3f
	.zero		1


	//   ....[12]....
        /*015c*/ 	.word	0x00001830
        /*0160*/ 	.word	0x00000003
        /*0164*/ 	.word	0x00000000
        /*0168*/ 	.short	0x010a
        /*016a*/ 	.byte	0x3f
	.zero		1


	//   ....[13]....
        /*016c*/ 	.word	0x00001d50
        /*0170*/ 	.word	0x000000ff
        /*0174*/ 	.word	0x00000000
        /*0178*/ 	.short	0x010a
        /*017a*/ 	.byte	0x04
	.zero		1


	//   ....[14]....
        /*017c*/ 	.word	0x00001d90
        /*0180*/ 	.word	0x000000ff
        /*0184*/ 	.word	0x00000000
        /*0188*/ 	.short	0x010a
        /*018a*/ 	.byte	0x04
	.zero		1


	//   ....[15]....
        /*018c*/ 	.word	0x000021c0
        /*0190*/ 	.word	0x000000ff
        /*0194*/ 	.word	0x00000000
        /*0198*/ 	.short	0x0101
        /*019a*/ 	.byte	0x04
	.zero		1


	//   ....[16]....
        /*019c*/ 	.word	0x000022b0
        /*01a0*/ 	.word	0x00000063
        /*01a4*/ 	.word	0x00000000
        /*01a8*/ 	.short	0x0101
        /*01aa*/ 	.byte	0x32
	.zero		1


	//   ....[17]....
        /*01ac*/ 	.word	0x00002370
        /*01b0*/ 	.word	0x000000ff
        /*01b4*/ 	.word	0x00000000
        /*01b8*/ 	.short	0x0101
        /*01ba*/ 	.byte	0x04
	.zero		1


	//   ....[18]....
        /*01bc*/ 	.word	0x000023c0
        /*01c0*/ 	.word	0x0000005f
        /*01c4*/ 	.word	0x00000008
        /*01c8*/ 	.short	0x010a
        /*01ca*/ 	.byte	0x3f
	.zero		1


	//   ....[19]....
        /*01cc*/ 	.word	0x000064c0
        /*01d0*/ 	.word	0x00000060
        /*01d4*/ 	.word	0x00000000
        /*01d8*/ 	.short	0x0101
        /*01da*/ 	.byte	0x32
	.zero		1


	//   ....[20]....
        /*01dc*/ 	.word	0x00006ed0
        /*01e0*/ 	.word	0x00000007
        /*01e4*/ 	.word	0x00000010
        /*01e8*/ 	.short	0x010a
        /*01ea*/ 	.byte	0x3f
	.zero		1


	//   ....[21]....
        /*01ec*/ 	.word	0x00007330
        /*01f0*/ 	.word	0x00000003
        /*01f4*/ 	.word	0x00000058
        /*01f8*/ 	.short	0x0101
        /*01fa*/ 	.byte	0x3f
	.zero		1


	//   ....[22]....
        /*01fc*/ 	.word	0x00007aa0
        /*0200*/ 	.word	0x00000007
        /*0204*/ 	.word	0x00000000
        /*0208*/ 	.short	0x010a
        /*020a*/ 	.byte	0x3f
	.zero		1


	//   ....[23]....
        /*020c*/ 	.word	0x00007b20
        /*0210*/ 	.word	0x00000003
        /*0214*/ 	.word	0x00000000
        /*0218*/ 	.short	0x010a
        /*021a*/ 	.byte	0x3f
	.zero		1


	//   ....[24]....
        /*021c*/ 	.word	0x00007b80
        /*0220*/ 	.word	0x0000005f
        /*0224*/ 	.word	0xfffffff8
        /*0228*/ 	.short	0x010a
        /*022a*/ 	.byte	0x3f
	.zero		1


	//   ....[25]....
        /*022c*/ 	.word	0x00007bd0
        /*0230*/ 	.word	0x00000003
        /*0234*/ 	.word	0x00000000
        /*0238*/ 	.short	0x010a
        /*023a*/ 	.byte	0x3f
	.zero		1


	//   ....[26]....
        /*023c*/ 	.word	0x00007c30
        /*0240*/ 	.word	0x00000004
        /*0244*/ 	.word	0x00000000
        /*0248*/ 	.short	0x010a
        /*024a*/ 	.byte	0x3f
	.zero		1


	//   ....[27]....
        /*024c*/ 	.word	0x00007c80
        /*0250*/ 	.word	0x0000005f
        /*0254*/ 	.word	0x00000008
        /*0258*/ 	.short	0x010a
        /*025a*/ 	.byte	0x3f
	.zero		1


	//   ....[28]....
        /*025c*/ 	.word	0x00007d50
        /*0260*/ 	.word	0x00000007
        /*0264*/ 	.word	0x00000010
        /*0268*/ 	.short	0x010a
        /*026a*/ 	.byte	0x3f
	.zero		1


	//   ....[29]....
        /*026c*/ 	.word	0x00007e20
        /*0270*/ 	.word	0x00000007
        /*0274*/ 	.word	0x00000000
        /*0278*/ 	.short	0x010a
        /*027a*/ 	.byte	0x3f
	.zero		1


	//----- nvinfo : EIATTR_NUM_MBARRIERS
	.align		4
.L_35:
        /*027c*/ 	.byte	0x03, 0x38
        /*027e*/ 	.short	0x000a


	//----- nvinfo : EIATTR_EXIT_INSTR_OFFSETS
	.align		4
        /*0280*/ 	.byte	0x04, 0x1c
        /*0282*/ 	.short	(.L_37 - .L_36)


	//   ....[0]....
.L_36:
        /*0284*/ 	.word	0x00001200


	//   ....[1]....
        /*0288*/ 	.word	0x00001260


	//   ....[2]....
        /*028c*/ 	.word	0x00006c00


	//   ....[3]....
        /*0290*/ 	.word	0x00006c30


	//   ....[4]....
        /*0294*/ 	.word	0x00007b70


	//----- nvinfo : EIATTR_MAX_THREADS
	.align		4
.L_37:
        /*0298*/ 	.byte	0x04, 0x05
        /*029a*/ 	.short	(.L_39 - .L_38)
.L_38:
        /*029c*/ 	.word	0x00000180
        /*02a0*/ 	.word	0x00000001
        /*02a4*/ 	.word	0x00000001


	//----- nvinfo : EIATTR_CRS_STACK_SIZE
	.align		4
.L_39:
        /*02a8*/ 	.byte	0x04, 0x1e
        /*02aa*/ 	.short	(.L_41 - .L_40)
.L_40:
        /*02ac*/ 	.word	0x00000000


	//----- nvinfo : EIATTR_CBANK_PARAM_SIZE
	.align		4
.L_41:
        /*02b0*/ 	.byte	0x03, 0x19
        /*02b2*/ 	.short	0x0470


	//----- nvinfo : EIATTR_PARAM_CBANK
	.align		4
        /*02b4*/ 	.byte	0x04, 0x0a
        /*02b6*/ 	.short	(.L_43 - .L_42)
	.align		4
.L_42:
        /*02b8*/ 	.word	index@(.nv.constant0._ZN7cutlass13device_kernelINS_4gemm6kernel13GemmUniversalIN4cute5tupleIJiiiiEEENS1_10collective13CollectiveMmaINS1_34MainloopSm90TmaGmmaWarpSpecializedILi2ENS5_IJNS4_1CILi1EEESB_SB_EEENS1_32KernelTmaWarpSpecializedPingpongEEENS5_IJNSA_ILi64EEENSA_ILi128EEESG_EEENS_6half_tENS5_IJlSB_lEEESI_SJ_NS4_8TiledMMAINS4_8MMA_AtomIJNS4_4SM904GMMA26MMA_64x128x16_F32F16F16_SSILNSN_5MajorE0ELSP_0ELNSN_7ScaleInE1ELSQ_1EEEEEENS4_6LayoutISC_NS5_IJNSA_ILi0EEESU_SU_EEEEENS5_IJNS4_10UnderscoreESX_SX_EEEEENS4_13SM90_TMA_LOADENS4_14ComposedLayoutINS4_7SwizzleILi3ELi4ELi3EEENS4_18smem_ptr_flag_bitsILi16EEENST_INS5_IJNSA_ILi8EEESF_EEENS5_IJSF_SB_EEEEEEEvNS4_8identityES10_S1A_vS1B_EENS_8epilogue10collective6detail29Sm90TmaWarpSpecializedAdapterINS1E_15DefaultEpilogueISI_SJ_SJ_NS1D_6thread17LinearCombinationISI_Li1EffLNS1I_9ScaleType4KindE0ELNS_15FloatRoundStyleE2ESI_EENS1_15EpilogueDefaultEEEEEvvEEEEvNT_6ParamsE)
        /*02bc*/ 	.short	0x0210
        /*02be*/ 	.short	0x0470


	//----- nvinfo : EIATTR_SW_WAR
	.align		4
.L_43:
        /*02c0*/ 	.byte	0x04, 0x36
        /*02c2*/ 	.short	(.L_45 - .L_44)
.L_44:
        /*02c4*/ 	.word	0x00000008
.L_45:


//--------------------- .nv.callgraph             --------------------------
	.section	.nv.callgraph,"",@"SHT_CUDA_CALLGRAPH"
	.align	4
	.sectionentsize	8
	.align		4
        /*0000*/ 	.word	0x00000000
	.align		4
        /*0004*/ 	.word	0xffffffff
	.align		4
        /*0008*/ 	.word	index@(_ZN7cutlass13device_kernelINS_4gemm6kernel13GemmUniversalIN4cute5tupleIJiiiiEEENS1_10collective13CollectiveMmaINS1_34MainloopSm90TmaGmmaWarpSpecializedILi2ENS5_IJNS4_1CILi1EEESB_SB_EEENS1_32KernelTmaWarpSpecializedPingpongEEENS5_IJNSA_ILi64EEENSA_ILi128EEESG_EEENS_6half_tENS5_IJlSB_lEEESI_SJ_NS4_8TiledMMAINS4_8MMA_AtomIJNS4_4SM904GMMA26MMA_64x128x16_F32F16F16_SSILNSN_5MajorE0ELSP_0ELNSN_7ScaleInE1ELSQ_1EEEEEENS4_6LayoutISC_NS5_IJNSA_ILi0EEESU_SU_EEEEENS5_IJNS4_10UnderscoreESX_SX_EEEEENS4_13SM90_TMA_LOADENS4_14ComposedLayoutINS4_7SwizzleILi3ELi4ELi3EEENS4_18smem_ptr_flag_bitsILi16EEENST_INS5_IJNSA_ILi8EEESF_EEENS5_IJSF_SB_EEEEEEEvNS4_8identityES10_S1A_vS1B_EENS_8epilogue10collective6detail29Sm90TmaWarpSpecializedAdapterINS1E_15DefaultEpilogueISI_SJ_SJ_NS1D_6thread17LinearCombinationISI_Li1EffLNS1I_9ScaleType4KindE0ELNS_15FloatRoundStyleE2ESI_EENS1_15EpilogueDefaultEEEEEvvEEEEvNT_6ParamsE)
	.align		4
        /*000c*/ 	.word	index@(__assertfail)
	.align		4
        /*0010*/ 	.word	0x00000000
	.align		4
        /*0014*/ 	.word	0xfffffffe
	.align		4
        /*0018*/ 	.word	0x00000000
	.align		4
        /*001c*/ 	.word	0xfffffffd
	.align		4
        /*0020*/ 	.word	0x00000000
	.align		4
        /*0024*/ 	.word	0xfffffffc


//--------------------- .nv.constant4             --------------------------
	.section	.nv.constant4,"a",@progbits
	.align	8
	.align		8
.nv.constant4:
        /*0000*/ 	.dword	__assertfail
	.align		8
        /*0008*/ 	.dword	__unnamed_1
	.align		8
        /*0010*/ 	.dword	_ZN40_INTERNAL_0b5b0ae3_4_k_cu_8411e7a3_252674cuda3std3__45__cpo5beginE
	.align		8
        /*0018*/ 	.dword	_ZN40_INTERNAL_0b5b0ae3_4_k_cu_8411e7a3_252674cuda3std3__45__cpo3endE
	.align		8
        /*0020*/ 	.dword	_ZN40_INTERNAL_0b5b0ae3_4_k_cu_8411e7a3_252674cuda3std3__45__cpo6cbeginE
	.align		8
        /*0028*/ 	.dword	_ZN40_INTERNAL_0b5b0ae3_4_k_cu_8411e7a3_252674cuda3std3__45__cpo4cendE
	.align		8
        /*0030*/ 	.dword	_ZN40_INTERNAL_0b5b0ae3_4_k_cu_8411e7a3_252674cuda3std3__442_GLOBAL__N__0b5b0ae3_4_k_cu_8411e7a3_252676ignoreE
	.align		8
        /*0038*/ 	.dword	_ZN40_INTERNAL_0b5b0ae3_4_k_cu_8411e7a3_252674cuda3std3__419piecewise_constructE
	.align		8
        /*0040*/ 	.dword	_ZN40_INTERNAL_0b5b0ae3_4_k_cu_8411e7a3_252674cuda3std3__48in_placeE
	.align		8
        /*0048*/ 	.dword	_ZN40_INTERNAL_0b5b0ae3_4_k_cu_8411e7a3_252674cuda3std6ranges3__45__cpo4swapE
	.align		8
        /*0050*/ 	.dword	_ZN40_INTERNAL_0b5b0ae3_4_k_cu_8411e7a3_252674cuda3std6ranges3__45__cpo9iter_moveE
	.align		8
        /*0058*/ 	.dword	_ZN40_INTERNAL_0b5b0ae3_4_k_cu_8411e7a3_252674cute7productE
	.align		8
        /*0060*/ 	.dword	_ZN40_INTERNAL_0b5b0ae3_4_k_cu_8411e7a3_252674cute1_E
	.align		8
        /*0068*/ 	.dword	$str$22
	.align		8
        /*0070*/ 	.dword	$str$23


//--------------------- .text._ZN7cutlass13device_kernelINS_4gemm6kernel13GemmUniversalIN4cute5tupleIJiiiiEEENS1_10collective13CollectiveMmaINS1_34MainloopSm90TmaGmmaWarpSpecializedILi2ENS5_IJNS4_1CILi1EEESB_SB_EEENS1_32KernelTmaWarpSpecializedPingpongEEENS5_IJNSA_ILi64EEENSA_ILi128EEESG_EEENS_6half_tENS5_IJlSB_lEEESI_SJ_NS4_8TiledMMAINS4_8MMA_AtomIJNS4_4SM904GMMA26MMA_64x128x16_F32F16F16_SSILNSN_5MajorE0ELSP_0ELNSN_7ScaleInE1ELSQ_1EEEEEENS4_6LayoutISC_NS5_IJNSA_ILi0EEESU_SU_EEEEENS5_IJNS4_10UnderscoreESX_SX_EEEEENS4_13SM90_TMA_LOADENS4_14ComposedLayoutINS4_7SwizzleILi3ELi4ELi3EEENS4_18smem_ptr_flag_bitsILi16EEENST_INS5_IJNSA_ILi8EEESF_EEENS5_IJSF_SB_EEEEEEEvNS4_8identityES10_S1A_vS1B_EENS_8epilogue10collective6detail29Sm90TmaWarpSpecializedAdapterINS1E_15DefaultEpilogueISI_SJ_SJ_NS1D_6thread17LinearCombinationISI_Li1EffLNS1I_9ScaleType4KindE0ELNS_15FloatRoundStyleE2ESI_EENS1_15EpilogueDefaultEEEEEvvEEEEvNT_6ParamsE --------------------------
	.section	.text._ZN7cutlass13device_kernelINS_4gemm6kernel13GemmUniversalIN4cute5tupleIJiiiiEEENS1_10collective13CollectiveMmaINS1_34MainloopSm90TmaGmmaWarpSpecializedILi2ENS5_IJNS4_1CILi1EEESB_SB_EEENS1_32KernelTmaWarpSpecializedPingpongEEENS5_IJNSA_ILi64EEENSA_ILi128EEESG_EEENS_6half_tENS5_IJlSB_lEEESI_SJ_NS4_8TiledMMAINS4_8MMA_AtomIJNS4_4SM904GMMA26MMA_64x128x16_F32F16F16_SSILNSN_5MajorE0ELSP_0ELNSN_7ScaleInE1ELSQ_1EEEEEENS4_6LayoutISC_NS5_IJNSA_ILi0EEESU_SU_EEEEENS5_IJNS4_10UnderscoreESX_SX_EEEEENS4_13SM90_TMA_LOADENS4_14ComposedLayoutINS4_7SwizzleILi3ELi4ELi3EEENS4_18smem_ptr_flag_bitsILi16EEENST_INS5_IJNSA_ILi8EEESF_EEENS5_IJSF_SB_EEEEEEEvNS4_8identityES10_S1A_vS1B_EENS_8epilogue10collective6detail29Sm90TmaWarpSpecializedAdapterINS1E_15DefaultEpilogueISI_SJ_SJ_NS1D_6thread17LinearCombinationISI_Li1EffLNS1I_9ScaleType4KindE0ELNS_15FloatRoundStyleE2ESI_EENS1_15EpilogueDefaultEEEEEvvEEEEvNT_6ParamsE,"ax",@progbits
	.align	128
.text._ZN7cutlass13device_kernelINS_4gemm6kernel13GemmUniversalIN4cute5tupleIJiiiiEEENS1_10collective13CollectiveMmaINS1_34MainloopSm90TmaGmmaWarpSpecializedILi2ENS5_IJNS4_1CILi1EEESB_SB_EEENS1_32KernelTmaWarpSpecializedPingpongEEENS5_IJNSA_ILi64EEENSA_ILi128EEESG_EEENS_6half_tENS5_IJlSB_lEEESI_SJ_NS4_8TiledMMAINS4_8MMA_AtomIJNS4_4SM904GMMA26MMA_64x128x16_F32F16F16_SSILNSN_5MajorE0ELSP_0ELNSN_7ScaleInE1ELSQ_1EEEEEENS4_6LayoutISC_NS5_IJNSA_ILi0EEESU_SU_EEEEENS5_IJNS4_10UnderscoreESX_SX_EEEEENS4_13SM90_TMA_LOADENS4_14ComposedLayoutINS4_7SwizzleILi3ELi4ELi3EEENS4_18smem_ptr_flag_bitsILi16EEENST_INS5_IJNSA_ILi8EEESF_EEENS5_IJSF_SB_EEEEEEEvNS4_8identityES10_S1A_vS1B_EENS_8epilogue10collective6detail29Sm90TmaWarpSpecializedAdapterINS1E_15DefaultEpilogueISI_SJ_SJ_NS1D_6thread17LinearCombinationISI_Li1EffLNS1I_9ScaleType4KindE0ELNS_15FloatRoundStyleE2ESI_EENS1_15EpilogueDefaultEEEEEvvEEEEvNT_6ParamsE:
        .type           _ZN7cutlass13device_kernelINS_4gemm6kernel13GemmUniversalIN4cute5tupleIJiiiiEEENS1_10collective13CollectiveMmaINS1_34MainloopSm90TmaGmmaWarpSpecializedILi2ENS5_IJNS4_1CILi1EEESB_SB_EEENS1_32KernelTmaWarpSpecializedPingpongEEENS5_IJNSA_ILi64EEENSA_ILi128EEESG_EEENS_6half_tENS5_IJlSB_lEEESI_SJ_NS4_8TiledMMAINS4_8MMA_AtomIJNS4_4SM904GMMA26MMA_64x128x16_F32F16F16_SSILNSN_5MajorE0ELSP_0ELNSN_7ScaleInE1ELSQ_1EEEEEENS4_6LayoutISC_NS5_IJNSA_ILi0EEESU_SU_EEEEENS5_IJNS4_10UnderscoreESX_SX_EEEEENS4_13SM90_TMA_LOADENS4_14ComposedLayoutINS4_7SwizzleILi3ELi4ELi3EEENS4_18smem_ptr_flag_bitsILi16EEENST_INS5_IJNSA_ILi8EEESF_EEENS5_IJSF_SB_EEEEEEEvNS4_8identityES10_S1A_vS1B_EENS_8epilogue10collective6detail29Sm90TmaWarpSpecializedAdapterINS1E_15DefaultEpilogueISI_SJ_SJ_NS1D_6thread17LinearCombinationISI_Li1EffLNS1I_9ScaleType4KindE0ELNS_15FloatRoundStyleE2ESI_EENS1_15EpilogueDefaultEEEEEvvEEEEvNT_6ParamsE,@function
        .size           _ZN7cutlass13device_kernelINS_4gemm6kernel13GemmUniversalIN4cute5tupleIJiiiiEEENS1_10collective13CollectiveMmaINS1_34MainloopSm90TmaGmmaWarpSpecializedILi2ENS5_IJNS4_1CILi1EEESB_SB_EEENS1_32KernelTmaWarpSpecializedPingpongEEENS5_IJNSA_ILi64EEENSA_ILi128EEESG_EEENS_6half_tENS5_IJlSB_lEEESI_SJ_NS4_8TiledMMAINS4_8MMA_AtomIJNS4_4SM904GMMA26MMA_64x128x16_F32F16F16_SSILNSN_5MajorE0ELSP_0ELNSN_7ScaleInE1ELSQ_1EEEEEENS4_6LayoutISC_NS5_IJNSA_ILi0EEESU_SU_EEEEENS5_IJNS4_10UnderscoreESX_SX_EEEEENS4_13SM90_TMA_LOADENS4_14ComposedLayoutINS4_7SwizzleILi3ELi4ELi3EEENS4_18smem_ptr_flag_bitsILi16EEENST_INS5_IJNSA_ILi8EEESF_EEENS5_IJSF_SB_EEEEEEEvNS4_8identityES10_S1A_vS1B_EENS_8epilogue10collective6detail29Sm90TmaWarpSpecializedAdapterINS1E_15DefaultEpilogueISI_SJ_SJ_NS1D_6thread17LinearCombinationISI_Li1EffLNS1I_9ScaleType4KindE0ELNS_15FloatRoundStyleE2ESI_EENS1_15EpilogueDefaultEEEEEvvEEEEvNT_6ParamsE,(.L_x_192 - _ZN7cutlass13device_kernelINS_4gemm6kernel13GemmUniversalIN4cute5tupleIJiiiiEEENS1_10collective13CollectiveMmaINS1_34MainloopSm90TmaGmmaWarpSpecializedILi2ENS5_IJNS4_1CILi1EEESB_SB_EEENS1_32KernelTmaWarpSpecializedPingpongEEENS5_IJNSA_ILi64EEENSA_ILi128EEESG_EEENS_6half_tENS5_IJlSB_lEEESI_SJ_NS4_8TiledMMAINS4_8MMA_AtomIJNS4_4SM904GMMA26MMA_64x128x16_F32F16F16_SSILNSN_5MajorE0ELSP_0ELNSN_7ScaleInE1ELSQ_1EEEEEENS4_6LayoutISC_NS5_IJNSA_ILi0EEESU_SU_EEEEENS5_IJNS4_10UnderscoreESX_SX_EEEEENS4_13SM90_TMA_LOADENS4_14ComposedLayoutINS4_7SwizzleILi3ELi4ELi3EEENS4_18smem_ptr_flag_bitsILi16EEENST_INS5_IJNSA_ILi8EEESF_EEENS5_IJSF_SB_EEEEEEEvNS4_8identityES10_S1A_vS1B_EENS_8epilogue10collective6detail29Sm90TmaWarpSpecializedAdapterINS1E_15DefaultEpilogueISI_SJ_SJ_NS1D_6thread17LinearCombinationISI_Li1EffLNS1I_9ScaleType4KindE0ELNS_15FloatRoundStyleE2ESI_EENS1_15EpilogueDefaultEEEEEvvEEEEvNT_6ParamsE)
        .other          _ZN7cutlass13device_kernelINS_4gemm6kernel13GemmUniversalIN4cute5tupleIJiiiiEEENS1_10collective13CollectiveMmaINS1_34MainloopSm90TmaGmmaWarpSpecializedILi2ENS5_IJNS4_1CILi1EEESB_SB_EEENS1_32KernelTmaWarpSpecializedPingpongEEENS5_IJNSA_ILi64EEENSA_ILi128EEESG_EEENS_6half_tENS5_IJlSB_lEEESI_SJ_NS4_8TiledMMAINS4_8MMA_AtomIJNS4_4SM904GMMA26MMA_64x128x16_F32F16F16_SSILNSN_5MajorE0ELSP_0ELNSN_7ScaleInE1ELSQ_1EEEEEENS4_6LayoutISC_NS5_IJNSA_ILi0EEESU_SU_EEEEENS5_IJNS4_10UnderscoreESX_SX_EEEEENS4_13SM90_TMA_LOADENS4_14ComposedLayoutINS4_7SwizzleILi3ELi4ELi3EEENS4_18smem_ptr_flag_bitsILi16EEENST_INS5_IJNSA_ILi8EEESF_EEENS5_IJSF_SB_EEEEEEEvNS4_8identityES10_S1A_vS1B_EENS_8epilogue10collective6detail29Sm90TmaWarpSpecializedAdapterINS1E_15DefaultEpilogueISI_SJ_SJ_NS1D_6thread17LinearCombinationISI_Li1EffLNS1I_9ScaleType4KindE0ELNS_15FloatRoundStyleE2ESI_EENS1_15EpilogueDefaultEEEEEvvEEEEvNT_6ParamsE,@"STO_CUDA_ENTRY STV_DEFAULT"
_ZN7cutlass13device_kernelINS_4gemm6kernel13GemmUniversalIN4cute5tupleIJiiiiEEENS1_10collective13CollectiveMmaINS1_34MainloopSm90TmaGmmaWarpSpecializedILi2ENS5_IJNS4_1CILi1EEESB_SB_EEENS1_32KernelTmaWarpSpecializedPingpongEEENS5_IJNSA_ILi64EEENSA_ILi128EEESG_EEENS_6half_tENS5_IJlSB_lEEESI_SJ_NS4_8TiledMMAINS4_8MMA_AtomIJNS4_4SM904GMMA26MMA_64x128x16_F32F16F16_SSILNSN_5MajorE0ELSP_0ELNSN_7ScaleInE1ELSQ_1EEEEEENS4_6LayoutISC_NS5_IJNSA_ILi0EEESU_SU_EEEEENS5_IJNS4_10UnderscoreESX_SX_EEEEENS4_13SM90_TMA_LOADENS4_14ComposedLayoutINS4_7SwizzleILi3ELi4ELi3EEENS4_18smem_ptr_flag_bitsILi16EEENST_INS5_IJNSA_ILi8EEESF_EEENS5_IJSF_SB_EEEEEEEvNS4_8identityES10_S1A_vS1B_EENS_8epilogue10collective6detail29Sm90TmaWarpSpecializedAdapterINS1E_15DefaultEpilogueISI_SJ_SJ_NS1D_6thread17LinearCombinationISI_Li1EffLNS1I_9ScaleType4KindE0ELNS_15FloatRoundStyleE2ESI_EENS1_15EpilogueDefaultEEEEEvvEEEEvNT_6ParamsE:
[----:B------:R-:W0:Y:S01]  /*0000*/  LDC R1, c[0x0][0x28] ;  /* 0x00000a00ff017b82 */ /* 0x000e220000000800 */
[----:B------:R-:W1:Y:S01]  /*0010*/  S2R R4, SR_TID.X ;  /* 0x0000000000047919 */ /* 0x000e620000002100 */
[----:B------:R-:W-:Y:S01]  /*0020*/  ELECT P0, URZ, PT ;  /* 0x00000000003f782f */ /* 0x000fe20003800000 */
[----:B------:R-:W-:Y:S01]  /*0030*/  BSSY B0, `(.L_x_0) ;  /* 0x0000014000007945 */ /* 0x000fe20003800000 */
[----:B-1----:R-:W-:-:S05]  /*0040*/  SHF.R.U32.HI R0, RZ, 0x5, R4 ;  /* 0x00000005ff007819 */ /* 0x002fca0000011604 */
[----:B------:R-:W1:Y:S02]  /*0050*/  SHFL.IDX PT, R2, R0, RZ, 0x1f ;  /* 0x00001fff00027589 */ /* 0x000e6400000e0000 */
[----:B-1----:R-:W-:Y:S02]  /*0060*/  R2UR UR8, R2 ;  /* 0x00000000020872ca */ /* 0x002fe400000e0000 */
[----:B------:R-:W-:-:S05]  /*0070*/  SHF.R.U32.HI R2, RZ, 0x7, R4 ;  /* 0x00000007ff027819 */ /* 0x000fca0000011604 */
[----:B------:R1:W2:Y:S06]  /*0080*/  SHFL.IDX PT, R3, R2, RZ, 0x1f ;  /* 0x00001fff02037589 */ /* 0x0002ac00000e0000 */
[----:B------:R-:W-:Y:S02]  /*0090*/  USHF.R.S32.HI UR4, URZ, 0x1f, UR8 ;  /* 0x0000001f3f047899 */ /* 0x000fe40008011408 */
[----:B------:R-:W-:Y:S02]  /*00a0*/  ISETP.NE.OR P0, PT, RZ, UR8, !P0 ;  /* 0x00000008ff007c0c */ /* 0x000fe4000c705670 */
[----:B------:R-:W-:-:S04]  /*00b0*/  ULEA.HI UR4, UR4, UR8, URZ, 0x2 ;  /* 0x0000000804047291 */ /* 0x000fc8000f8f103f */
[----:B------:R-:W-:-:S04]  /*00c0*/  ULOP3.LUT UR4, UR4, 0xfffffffc, URZ, 0xc0, !UPT ;  /* 0xfffffffc04047892 */ /* 0x000fc8000f8ec03f */
[----:B------:R-:W-:-:S03]  /*00d0*/  UIADD3 UR8, UR8, -UR4, URZ ;  /* 0x8000000408087290 */ /* 0x000fc6000fffe03f */
[----:B01----:R-:W-:Y:S09]  /*00e0*/  @P0 BRA `(.L_x_1) ;  /* 0x0000000000200947 */ /* 0x003ff20003800000 */
[----:B------:R-:W-:Y:S02]  /*00f0*/  ULDC.64 UR4, c[0x0][0x198] ;  /* 0x0000660000047ab9 */ /* 0x000fe40000000a00 */
[----:B------:R-:W-:Y:S02]  /*0100*/  UIADD3 UR6, UP0, UR4, 0xf0, URZ ;  /* 0x000000f004067890 */ /* 0x000fe4000ff1e03f */
[----:B------:R-:W-:Y:S02]  /*0110*/  UIADD3 UR4, UP1, UR4, 0x1f0, URZ ;  /* 0x000001f004047890 */ /* 0x000fe4000ff3e03f */
[----:B------:R-:W-:Y:S02]  /*0120*/  UIADD3.X UR7, URZ, UR5, URZ, UP0, !UPT ;  /* 0x000000053f077290 */ /* 0x000fe400087fe43f */
[----:B------:R-:W-:-:S07]  /*0130*/  UIADD3.X UR5, URZ, UR5, URZ, UP1, !UPT ;  /* 0x000000053f057290 */ /* 0x000fce0008ffe43f */
[----:B------:R0:W-:Y:S02]  /*0140*/  UTMACCTL.PF [UR6] ;  /* 0x00000000060079b9 */ /* 0x0001e40008040000 */
[----:B------:R0:W-:Y:S02]  /*0150*/  UTMACCTL.PF [UR4] ;  /* 0x00000000040079b9 */ /* 0x0001e40008040000 */
[----:B0-----:R-:W-:Y:S01]  /*0160*/  NOP ;  /* 0x0000000000007918 */ /* 0x001fe20000000000 */
.L_x_1:
[----:B------:R-:W-:Y:S05]  /*0170*/  BSYNC B0 ;  /* 0x0000000000007941 */ /* 0x000fea0003800000 */
.L_x_0:
[----:B------:R-:W0:Y:S01]  /*0180*/  SHFL.IDX PT, R5, R0, RZ, 0x1f ;  /* 0x00001fff00057589 */ /* 0x000e2200000e0000 */
[----:B--2---:R-:W-:Y:S01]  /*0190*/  R2UR UR15, R3 ;  /* 0x00000000030f72ca */ /* 0x004fe200000e0000 */
[----:B------:R-:W-:-:S04]  /*01a0*/  UISETP.NE.AND UP0, UPT, UR8, 0x3, UPT ;  /* 0x000000030800788c */ /* 0x000fc8000bf05270 */
[----:B------:R-:W-:-:S08]  /*01b0*/  UISETP.EQ.OR UP0, UPT, UR8, URZ, !UP0 ;  /* 0x0000003f0800728c */ /* 0x000fd0000c702670 */
[----:B------:R-:W-:Y:S02]  /*01c0*/  UIADD3 UR18, UR15, -0x1, URZ ;  /* 0xffffffff0f127890 */ /* 0x000fe4000fffe03f */
[----:B------:R-:W-:Y:S02]  /*01d0*/  UISETP.EQ.AND UP0, UPT, UR15, URZ, UP0 ;  /* 0x0000003f0f00728c */ /* 0x000fe40008702270 */
[----:B------:R-:W-:Y:S02]  /*01e0*/  UISETP.GE.U32.AND UP1, UPT, UR18, 0x2, UPT ;  /* 0x000000021200788c */ /* 0x000fe4000bf26070 */
[----:B------:R-:W-:Y:S01]  /*01f0*/  USEL UR40, URZ, 0x1, !UP0 ;  /* 0x000000013f287887 */ /* 0x000fe2000c000000 */
[----:B0-----:R-:W-:-:S03]  /*0200*/  ISETP.NE.AND P0, PT, R5, RZ, PT ;  /* 0x000000ff0500720c */ /* 0x001fc60003f05270 */
[----:B------:R-:W-:-:S10]  /*0210*/  USEL UR40, UR40, 0x2, UP1 ;  /* 0x0000000228287887 */ /* 0x000fd40008800000 */
[----:B------:R-:W-:Y:S05]  /*0220*/  @P0 BRA `(.L_x_2) ;  /* 0x0000000000480947 */ /* 0x000fea0003800000 */
[----:B------:R-:W0:Y:S01]  /*0230*/  S2UR UR9, SR_CgaCtaId ;  /* 0x00000000000979c3 */ /* 0x000e220000008800 */
[----:B------:R-:W-:Y:S01]  /*0240*/  UMOV UR4, 0x400 ;  /* 0x0000040000047882 */ /* 0x000fe20000000000 */
[----:B------:R-:W-:Y:S01]  /*0250*/  UMOV UR5, 0x1 ;  /* 0x0000000100057882 */ /* 0x000fe20000000000 */
[----:B------:R-:W-:Y:S01]  /*0260*/  UMOV UR6, 0x80 ;  /* 0x0000008000067882 */ /* 0x000fe20000000000 */
[----:B------:R-:W-:Y:S01]  /*0270*/  ELECT P0, URZ, PT ;  /* 0x00000000003f782f */ /* 0x000fe20003800000 */
[----:B------:R-:W-:-:S04]  /*0280*/  UIADD3 UR6, -UR6, 0x100000, URZ ;  /* 0x0010000006067890 */ /* 0x000fc8000fffe13f */
[----:B------:R-:W-:Y:S02]  /*0290*/  USHF.L.U32 UR7, UR6, 0xb, URZ ;  /* 0x0000000b06077899 */ /* 0x000fe4000800063f */
[----:B------:R-:W-:Y:S02]  /*02a0*/  USHF.L.U32 UR6, UR6, 0x1, URZ ;  /* 0x0000000106067899 */ /* 0x000fe4000800063f */
[----:B0-----:R-:W-:Y:S02]  /*02b0*/  ULEA UR9, UR9, UR4, 0x18 ;  /* 0x0000000409097291 */ /* 0x001fe4000f8ec03f */
[----:B------:R-:W-:-:S04]  /*02c0*/  UIADD3 UR4, -UR5, 0x100000, URZ ;  /* 0x0010000005047890 */ /* 0x000fc8000fffe13f */
[----:B------:R-:W-:Y:S02]  /*02d0*/  USHF.L.U32 UR5, UR4, 0xb, URZ ;  /* 0x0000000b04057899 */ /* 0x000fe4000800063f */
[----:B------:R-:W-:Y:S01]  /*02e0*/  USHF.L.U32 UR4, UR4, 0x1, URZ ;  /* 0x0000000104047899 */ /* 0x000fe2000800063f */
[----:B------:R-:W0:Y:S11]  /*02f0*/  FENCE.VIEW.ASYNC.S ;  /* 0x00000000000073c6 */ /* 0x000e360000000000 */
[----:B0-----:R0:W1:Y:S01]  /*0300*/  SYNCS.EXCH.64 URZ, [UR9], UR4 ;  /* 0x00000004093f75b2 */ /* 0x0010620008000100 */
[----:B------:R0:W2:Y:S01]  /*0310*/  SYNCS.EXCH.64 URZ, [UR9+0x10], UR6 ;  /* 0x00001006093f75b2 */ /* 0x0000a20008000100 */
[----:B------:R0:W3:Y:S01]  /*0320*/  SYNCS.EXCH.64 URZ, [UR9+0x8], UR4 ;  /* 0x00000804093f75b2 */ /* 0x0000e20008000100 */
[----:B------:R0:W4:Y:S01]  /*0330*/  SYNCS.EXCH.64 URZ, [UR9+0x18], UR6 ;  /* 0x00001806093f75b2 */ /* 0x0001220008000100 */
[----:B------:R-:W-:Y:S01]  /*0340*/  NOP ;  /* 0x0000000000007918 */ /* 0x000fe20000000000 */
.L_x_2:
[----:B------:R-:W5:Y:S01]  /*0350*/  SHFL.IDX PT, R5, R0, RZ, 0x1f ;  /* 0x00001fff00057589 */ /* 0x000f6200000e0000 */
[----:B------:R-:W-:Y:S01]  /*0360*/  ELECT P0, URZ, PT ;  /* 0x00000000003f782f */ /* 0x000fe20003800000 */
[----:B------:R-:W-:Y:S01]  /*0370*/  NOP ;  /* 0x0000000000007918 */ /* 0x000fe20000000000 */
[----:B------:R-:W-:Y:S01]  /*0380*/  ELECT P1, URZ, PT ;  /* 0x00000000003f782f */ /* 0x000fe20003820000 */
[----:B------:R-:W1:Y:S01]  /*0390*/  SHFL.IDX PT, R3, R0, RZ, 0x1f ;  /* 0x00001fff00037589 */ /* 0x000e6200000e0000 */
[----:B0-----:R-:W-:Y:S01]  /*03a0*/  UMOV UR4, 0x20 ;  /* 0x0000002000047882 */ /* 0x001fe20000000000 */
[----:B------:R-:W-:Y:S01]  /*03b0*/  UMOV UR12, 0x80 ;  /* 0x00000080000c7882 */ /* 0x000fe20000000000 */
[----:B------:R-:W-:Y:S01]  /*03c0*/  NOP ;  /* 0x0000000000007918 */ /* 0x000fe20000000000 */
[----:B------:R0:W0:Y:S01]  /*03d0*/  SHFL.IDX PT, R95, R2, RZ, 0x1f ;  /* 0x00001fff025f7589 */ /* 0x00002200000e0000 */
[----:B------:R-:W-:Y:S01]  /*03e0*/  ULDC.64 UR54, c[0x0][0x208] ;  /* 0x0000820000367ab9 */ /* 0x000fe20000000a00 */
[----:B-----5:R-:W-:-:S02]  /*03f0*/  ISETP.NE.OR P0, PT, R5, RZ, !P0 ;  /* 0x000000ff0500720c */ /* 0x020fc40004705670 */
[----:B-1----:R-:W-:Y:S02]  /*0400*/  ISETP.NE.OR P1, PT, R3, RZ, !P1 ;  /* 0x000000ff0300720c */ /* 0x002fe40004f25670 */
[----:B------:R-:W-:-:S04]  /*0410*/  SHF.R.S32.HI R3, RZ, 0x1f, R4 ;  /* 0x0000001fff037819 */ /* 0x000fc80000011404 */
[----:B------:R-:W-:-:S05]  /*0420*/  LEA.HI R3, R3, R4, RZ, 0x7 ;  /* 0x0000000403037211 */ /* 0x000fca00078f38ff */
[----:B------:R-:W-:Y:S01]  /*0430*/  VOTEU.ALL UP0, P0 ;  /* 0x00000000003f7886 */ /* 0x000fe20000000000 */
[----:B------:R-:W-:Y:S01]  /*0440*/  LOP3.LUT R3, R3, 0xffffff80, RZ, 0xc0, !PT ;  /* 0xffffff8003037812 */ /* 0x000fe200078ec0ff */
[----:B------:R-:W-:-:S03]  /*0450*/  VOTEU.ALL UP1, P1 ;  /* 0x00000000003f7886 */ /* 0x000fc60000820000 */
[----:B------:R-:W1:Y:S01]  /*0460*/  @!UP0 S2UR UR7, SR_CgaCtaId ;  /* 0x00000000000789c3 */ /* 0x000e620000008800 */
[----:B------:R-:W-:Y:S01]  /*0470*/  @!UP0 UMOV UR6, 0x400 ;  /* 0x0000040000068882 */ /* 0x000fe20000000000 */
[----:B------:R-:W-:-:S04]  /*0480*/  @!UP0 UIADD3 UR4, -UR4, 0x100000, URZ ;  /* 0x0010000004048890 */ /* 0x000fc8000fffe13f */
[----:B------:R-:W-:Y:S02]  /*0490*/  @!UP0 USHF.L.U32 UR5, UR4, 0xb, URZ ;  /* 0x0000000b04058899 */ /* 0x000fe4000800063f */
[----:B------:R-:W-:Y:S01]  /*04a0*/  @!UP0 USHF.L.U32 UR4, UR4, 0x1, URZ ;  /* 0x0000000104048899 */ /* 0x000fe2000800063f */
[----:B------:R-:W-:Y:S01]  /*04b0*/  IMAD.IADD R3, R4, 0x1, -R3 ;  /* 0x0000000104037824 */ /* 0x000fe200078e0a03 */
[----:B------:R-:W-:Y:S01]  /*04c0*/  @!UP1 UMOV UR10, 0x400 ;  /* 0x00000400000a9882 */ /* 0x000fe20000000000 */
[----:B------:R-:W-:Y:S01]  /*04d0*/  VOTEU.ALL UP2, P1 ;  /* 0x00000000003f7886 */ /* 0x000fe20000840000 */
[----:B------:R-:W-:Y:S01]  /*04e0*/  VOTEU.ALL UP3, P1 ;  /* 0x00000000003f7886 */ /* 0x000fe20000860000 */
[----:B------:R-:W-:Y:S01]  /*04f0*/  VOTEU.ALL UP4, P1 ;  /* 0x00000000003f7886 */ /* 0x000fe20000880000 */
[----:B------:R-:W5:Y:S01]  /*0500*/  @!UP1 S2UR UR11, SR_CgaCtaId ;  /* 0x00000000000b99c3 */ /* 0x000f620000008800 */
[----:B------:R-:W-:Y:S01]  /*0510*/  VOTEU.ALL UP5, P1 ;  /* 0x00000000003f7886 */ /* 0x000fe200008a0000 */
[----:B------:R-:W-:Y:S01]  /*0520*/  ISETP.NE.AND P1, PT, RZ, UR15, PT ;  /* 0x0000000fff007c0c */ /* 0x000fe2000bf25270 */
[----:B-1----:R-:W-:-:S02]  /*0530*/  @!UP0 ULEA UR9, UR7, UR6, 0x18 ;  /* 0x0000000607098291 */ /* 0x002fc4000f8ec03f */
[----:B------:R-:W-:-:S04]  /*0540*/  @!UP1 UIADD3 UR6, -UR12, 0x100000, URZ ;  /* 0x001000000c069890 */ /* 0x000fc8000fffe13f */
[----:B------:R-:W-:Y:S02]  /*0550*/  @!UP1 USHF.L.U32 UR7, UR6, 0xb, URZ ;  /* 0x0000000b06079899 */ /* 0x000fe4000800063f */
[----:B------:R-:W-:Y:S01]  /*0560*/  @!UP1 USHF.L.U32 UR6, UR6, 0x1, URZ ;  /* 0x0000000106069899 */ /* 0x000fe2000800063f */
[----:B------:R-:W-:Y:S01]  /*0570*/  VOTEU.ALL UP0, P0 ;  /* 0x00000000003f7886 */ /* 0x000fe20000000000 */
[----:B-----5:R-:W-:Y:S01]  /*0580*/  @!UP1 ULEA UR10, UR11, UR10, 0x18 ;  /* 0x0000000a0b0a9291 */ /* 0x020fe2000f8ec03f */
[----:B------:R-:W-:Y:S01]  /*0590*/  VOTEU.ALL UP1, P0 ;  /* 0x00000000003f7886 */ /* 0x000fe20000020000 */
[----:B------:R-:W1:Y:S02]  /*05a0*/  FENCE.VIEW.ASYNC.S ;  /* 0x00000000000073c6 */ /* 0x000e640000000000 */
[----:B-1----:R-:W2:Y:S02]  /*05b0*/  @!UP0 SYNCS.EXCH.64 URZ, [UR9+0x50], UR4 ;  /* 0x00005004093f85b2 */ /* 0x002ea40008000100 */
[----:B------:R1:W2:Y:S01]  /*05c0*/  @!UP1 SYNCS.EXCH.64 URZ, [UR9+0x58], UR4 ;  /* 0x00005804093f95b2 */ /* 0x0002a20008000100 */
[----:B------:R-:W-:Y:S01]  /*05d0*/  NOP ;  /* 0x0000000000007918 */ /* 0x000fe20000000000 */
[----:B-1----:R-:W-:-:S02]  /*05e0*/  ULDC.64 UR4, c[0x0][0x598] ;  /* 0x0001660000047ab9 */ /* 0x002fc40000000a00 */
[----:B------:R-:W-:Y:S02]  /*05f0*/  ISETP.NE.U32.AND P0, PT, RZ, UR4, PT ;  /* 0x00000004ff007c0c */ /* 0x000fe4000bf05070 */
[----:B------:R1:W2:Y:S02]  /*0600*/  @!UP2 SYNCS.EXCH.64 URZ, [UR10+0x30], UR6 ;  /* 0x000030060a3fa5b2 */ /* 0x0002a40008000100 */
[----:B------:R-:W-:Y:S01]  /*0610*/  ISETP.NE.AND.EX P0, PT, RZ, UR5, PT, P0 ;  /* 0x00000005ff007c0c */ /* 0x000fe2000bf05300 */
[----:B------:R1:W2:Y:S01]  /*0620*/  @!UP3 SYNCS.EXCH.64 URZ, [UR10+0x38], UR6 ;  /* 0x000038060a3fb5b2 */ /* 0x0002a20008000100 */
[----:B------:R1:W2:Y:S01]  /*0630*/  @!UP4 SYNCS.EXCH.64 URZ, [UR10+0x40], UR6 ;  /* 0x000040060a3fc5b2 */ /* 0x0002a20008000100 */
[----:B------:R1:W2:Y:S01]  /*0640*/  @!UP5 SYNCS.EXCH.64 URZ, [UR10+0x48], UR6 ;  /* 0x000048060a3fd5b2 */ /* 0x0002a20008000100 */
[----:B------:R-:W-:Y:S01]  /*0650*/  NOP ;  /* 0x0000000000007918 */ /* 0x000fe20000000000 */
[----:B--234-:R-:W-:Y:S08]  /*0660*/  BAR.SYNC.DEFER_BLOCKING 0x0 ;  /* 0x0000000000007b1d */ /* 0x01cff00000010000 */
[----:B01----:R-:W-:Y:S05]  /*0670*/  @!P0 BRA `(.L_x_3) ;  /* 0x00000000001c8947 */ /* 0x003fea0003800000 */
[----:B------:R-:W0:Y:S02]  /*0680*/  LDC.64 R6, c[0x0][0x598] ;  /* 0x00016600ff067b82 */ /* 0x000e240000000a00 */
[----:B0-----:R-:W2:Y:S02]  /*0690*/  LDG.E.64 R6, desc[UR54][R6.64] ;  /* 0x0000003606067981 */ /* 0x001ea4000c1e1b00 */
[----:B--2---:R-:W-:-:S04]  /*06a0*/  ISETP.NE.U32.AND P0, PT, R6, RZ, PT ;  /* 0x000000ff0600720c */ /* 0x004fc80003f05070 */
[----:B------:R-:W-:-:S13]  /*06b0*/  ISETP.NE.AND.EX P0, PT, R7, RZ, PT, P0 ;  /* 0x000000ff0700720c */ /* 0x000fda0003f05300 */
[----:B------:R-:W-:Y:S05]  /*06c0*/  @!P0 BRA `(.L_x_3) ;  /* 0x0000000000088947 */ /* 0x000fea0003800000 */
[----:B------:R1:W5:Y:S01]  /*06d0*/  LD.E R22, desc[UR54][R6.64] ;  /* 0x0000003606167980 */ /* 0x000362000c101900 */
[----:B------:R-:W-:Y:S05]  /*06e0*/  BRA `(.L_x_4) ;  /* 0x0000000000247947 */ /* 0x000fea0003800000 */
.L_x_3:
[----:B------:R-:W-:Y:S02]  /*06f0*/  ULDC.64 UR4, c[0x0][0x588] ;  /* 0x0001620000047ab9 */ /* 0x000fe40000000a00 */
[----:B------:R-:W-:-:S04]  /*0700*/  ISETP.NE.U32.AND P0, PT, RZ, UR4, PT ;  /* 0x00000004ff007c0c */ /* 0x000fc8000bf05070 */
[----:B------:R-:W-:-:S13]  /*0710*/  ISETP.NE.AND.EX P0, PT, RZ, UR5, PT, P0 ;  /* 0x00000005ff007c0c */ /* 0x000fda000bf05300 */
[----:B------:R-:W-:Y:S05]  /*0720*/  @!P0 BRA `(.L_x_5) ;  /* 0x00000000000c8947 */ /* 0x000fea0003800000 */
[----:B------:R-:W0:Y:S02]  /*0730*/  LDC.64 R22, c[0x0][0x588] ;  /* 0x00016200ff167b82 */ /* 0x000e240000000a00 */
[----:B0-----:R0:W5:Y:S01]  /*0740*/  LDG.E R22, desc[UR54][R22.64] ;  /* 0x0000003616167981 */ /* 0x001162000c1e1900 */
[----:B------:R-:W-:Y:S05]  /*0750*/  BRA `(.L_x_4) ;  /* 0x0000000000087947 */ /* 0x000fea0003800000 */
.L_x_5:
[----:B------:R-:W-:Y:S02]  /*0760*/  ULDC UR4, c[0x0][0x580] ;  /* 0x0001600000047ab9 */ /* 0x000fe40000000800 */
[----:B------:R-:W-:-:S07]  /*0770*/  IMAD.U32 R22, RZ, RZ, UR4 ;  /* 0x00000004ff167e24 */ /* 0x000fce000f8e00ff */
.L_x_4:
[----:B------:R-:W-:Y:S02]  /*0780*/  ULDC.64 UR4, c[0x0][0x5a0] ;  /* 0x0001680000047ab9 */ /* 0x000fe40000000a00 */
[----:B------:R-:W-:-:S04]  /*0790*/  ISETP.NE.U32.AND P0, PT, RZ, UR4, PT ;  /* 0x00000004ff007c0c */ /* 0x000fc8000bf05070 */
[----:B------:R-:W-:-:S13]  /*07a0*/  ISETP.NE.AND.EX P0, PT, RZ, UR5, PT, P0 ;  /* 0x00000005ff007c0c */ /* 0x000fda000bf05300 */
[----:B------:R-:W-:Y:S05]  /*07b0*/  @!P0 BRA `(.L_x_6) ;  /* 0x00000000001c8947 */ /* 0x000fea0003800000 */
[----:B-1----:R-:W1:Y:S02]  /*07c0*/  LDC.64 R6, c[0x0][0x5a0] ;  /* 0x00016800ff067b82 */ /* 0x002e640000000a00 */
[----:B-1----:R-:W2:Y:S02]  /*07d0*/  LDG.E.64 R6, desc[UR54][R6.64] ;  /* 0x0000003606067981 */ /* 0x002ea4000c1e1b00 */
[----:B--2---:R-:W-:-:S04]  /*07e0*/  ISETP.NE.U32.AND P0, PT, R6, RZ, PT ;  /* 0x000000ff0600720c */ /* 0x004fc80003f05070 */
[----:B------:R-:W-:-:S13]  /*07f0*/  ISETP.NE.AND.EX P0, PT, R7, RZ, PT, P0 ;  /* 0x000000ff0700720c */ /* 0x000fda0003f05300 */
[----:B------:R-:W-:Y:S05]  /*0800*/  @!P0 BRA `(.L_x_6) ;  /* 0x0000000000088947 */ /* 0x000fea0003800000 */
[----:B0-----:R2:W5:Y:S01]  /*0810*/  LD.E R23, desc[UR54][R6.64] ;  /* 0x0000003606177980 */ /* 0x001562000c101900 */
[----:B------:R-:W-:Y:S05]  /*0820*/  BRA `(.L_x_7) ;  /* 0x0000000000247947 */ /* 0x000fea0003800000 */
.L_x_6:
[----:B------:R-:W-:Y:S02]  /*0830*/  ULDC.64 UR4, c[0x0][0x590] ;  /* 0x0001640000047ab9 */ /* 0x000fe40000000a00 */
[----:B------:R-:W-:-:S04]  /*0840*/  ISETP.NE.U32.AND P0, PT, RZ, UR4, PT ;  /* 0x00000004ff007c0c */ /* 0x000fc8000bf05070 */
[----:B------:R-:W-:-:S13]  /*0850*/  ISETP.NE.AND.EX P0, PT, RZ, UR5, PT, P0 ;  /* 0x00000005ff007c0c */ /* 0x000fda000bf05300 */
[----:B------:R-:W-:Y:S05]  /*0860*/  @!P0 BRA `(.L_x_8) ;  /* 0x00000000000c8947 */ /* 0x000fea0003800000 */
[----:B-1----:R-:W0:Y:S02]  /*0870*/  LDC.64 R6, c[0x0][0x590] ;  /* 0x00016400ff067b82 */ /* 0x002e240000000a00 */
[----:B0-----:R0:W5:Y:S01]  /*0880*/  LDG.E R23, desc[UR54][R6.64] ;  /* 0x0000003606177981 */ /* 0x001162000c1e1900 */
[----:B------:R-:W-:Y:S05]  /*0890*/  BRA `(.L_x_7) ;  /* 0x0000000000087947 */ /* 0x000fea0003800000 */
.L_x_8:
[----:B------:R-:W-:Y:S02]  /*08a0*/  ULDC UR4, c[0x0][0x584] ;  /* 0x0001610000047ab9 */ /* 0x000fe40000000800 */
[----:B0-----:R-:W-:-:S07]  /*08b0*/  IMAD.U32 R23, RZ, RZ, UR4 ;  /* 0x00000004ff177e24 */ /* 0x001fce000f8e00ff */
.L_x_7:
[----:B------:R-:W3:Y:S01]  /*08c0*/  S2UR UR10, SR_CTAID.Y ;  /* 0x00000000000a79c3 */ /* 0x000ee20000002600 */
[----:B------:R-:W-:Y:S01]  /*08d0*/  ULDC UR5, c[0x0][0x65c] ;  /* 0x0001970000057ab9 */ /* 0x000fe20000000800 */
[----:B------:R-:W-:Y:S01]  /*08e0*/  UISETP.NE.AND UP0, UPT, UR15, 0x2, UPT ;  /* 0x000000020f00788c */ /* 0x000fe2000bf05270 */
[----:B------:R-:W-:Y:S01]  /*08f0*/  IMAD.MOV.U32 R18, RZ, RZ, -0x1 ;  /* 0xffffffffff127424 */ /* 0x000fe200078e00ff */
[----:B------:R-:W-:Y:S01]  /*0900*/  UISETP.NE.AND UP2, UPT, UR5, 0x1, UPT ;  /* 0x000000010500788c */ /* 0x000fe2000bf45270 */
[----:B------:R-:W-:Y:S02]  /*0910*/  IMAD.MOV.U32 R2, RZ, RZ, -0x1 ;  /* 0xffffffffff027424 */ /* 0x000fe400078e00ff */
[----:B------:R-:W-:Y:S01]  /*0920*/  IMAD.MOV.U32 R19, RZ, RZ, -0x1 ;  /* 0xffffffffff137424 */ /* 0x000fe200078e00ff */
[----:B------:R-:W4:Y:S01]  /*0930*/  S2UR UR4, SR_CTAID.X ;  /* 0x00000000000479c3 */ /* 0x000f220000002500 */
[----:B------:R-:W-:-:S06]  /*0940*/  UP2UR UR38, UPR, URZ, 0x4 ;  /* 0x000000043f267883 */ /* 0x000fcc0008000000 */
[----:B------:R-:W-:Y:S01]  /*0950*/  @UP2 ULDC UR12, c[0x0][0x10] ;  /* 0x00000400000c2ab9 */ /* 0x000fe20000000800 */
[----:B------:R-:W-:Y:S01]  /*0960*/  @UP2 UMOV UR7, URZ ;  /* 0x0000003f00072c82 */ /* 0x000fe20008000000 */
[----:B------:R-:W-:Y:S01]  /*0970*/  @UP2 UMOV UR5, URZ ;  /* 0x0000003f00052c82 */ /* 0x000fe20008000000 */
[----:B012---:R-:W0:Y:S01]  /*0980*/  LDC.64 R6, c[0x0][0x650] ;  /* 0x00019400ff067b82 */ /* 0x007e220000000a00 */
[----:B---3--:R-:W-:Y:S02]  /*0990*/  @UP2 UMOV UR9, UR10 ;  /* 0x0000000a00092c82 */ /* 0x008fe40008000000 */
[----:B------:R-:W-:Y:S01]  /*09a0*/  @UP2 UMOV UR6, UR9 ;  /* 0x0000000900062c82 */ /* 0x000fe20008000000 */
[----:B------:R-:W-:Y:S01]  /*09b0*/  @!UP2 UMOV UR9, UR10 ;  /* 0x0000000a0009ac82 */ /* 0x000fe20008000000 */
[----:B----4-:R-:W-:-:S03]  /*09c0*/  @UP2 UIMAD.WIDE.U32 UR12, UR4, UR12, UR6 ;  /* 0x0000000c040c22a5 */ /* 0x010fc6000f8e0006 */
[----:B------:R-:W-:Y:S01]  /*09d0*/  @!UP2 ULDC UR6, c[0x0][0xc] ;  /* 0x000003000006aab9 */ /* 0x000fe20000000800 */
[----:B------:R-:W-:Y:S01]  /*09e0*/  @UP2 UIADD3 UR14, UR13, UR5, URZ ;  /* 0x000000050d0e2290 */ /* 0x000fe2000fffe03f */
[----:B------:R-:W-:Y:S02]  /*09f0*/  ULDC UR10, c[0x0][0xc] ;  /* 0x00000300000a7ab9 */ /* 0x000fe40000000800 */
[----:B------:R-:W-:Y:S01]  /*0a00*/  UMOV UR5, URZ ;  /* 0x0000003f00057c82 */ /* 0x000fe20008000000 */
[----:B------:R-:W-:Y:S01]  /*0a10*/  ULDC UR11, c[0x0][0x10] ;  /* 0x00000400000b7ab9 */ /* 0x000fe20000000800 */
[----:B------:R-:W-:Y:S02]  /*0a20*/  @!UP2 UIMAD.WIDE.U32 UR6, UR6, UR9, UR4 ;  /* 0x000000090606a2a5 */ /* 0x000fe4000f8e0004 */
[----:B------:R-:W-:Y:S01]  /*0a30*/  UIMAD.WIDE.U32 UR10, UR10, UR11, URZ ;  /* 0x0000000b0a0a72a5 */ /* 0x000fe2000f8e003f */
[----:B------:R-:W-:-:S03]  /*0a40*/  ULDC UR13, c[0x0][0x14] ;  /* 0x00000500000d7ab9 */ /* 0x000fc60000000800 */
[----:B------:R-:W-:Y:S02]  /*0a50*/  UIMAD.WIDE.U32 UR52, UR10, UR13, URZ ;  /* 0x0000000d0a3472a5 */ /* 0x000fe4000f8e003f */
[----:B------:R-:W-:Y:S01]  /*0a60*/  UIMAD UR39, UR11, UR13, URZ ;  /* 0x0000000d0b2772a4 */ /* 0x000fe2000f8e023f */
[----:B------:R-:W-:Y:S01]  /*0a70*/  @!UP2 UMOV UR12, UR6 ;  /* 0x00000006000cac82 */ /* 0x000fe20008000000 */
[----:B------:R-:W-:Y:S02]  /*0a80*/  @!UP2 UMOV UR14, UR7 ;  /* 0x00000007000eac82 */ /* 0x000fe40008000000 */
[----:B------:R-:W-:Y:S02]  /*0a90*/  UIADD3 UR39, UR53, UR39, URZ ;  /* 0x0000002735277290 */ /* 0x000fe4000fffe03f */
[----:B------:R-:W-:-:S04]  /*0aa0*/  UIADD3 UR6, UP1, UR12, UR52, URZ ;  /* 0x000000340c067290 */ /* 0x000fc8000ff3e03f */
[----:B------:R-:W-:Y:S02]  /*0ab0*/  UIADD3.X UR7, UR14, UR39, URZ, UP1, !UPT ;  /* 0x000000270e077290 */ /* 0x000fe40008ffe43f */
[----:B------:R-:W-:Y:S02]  /*0ac0*/  USEL UR6, UR6, UR12, !UP0 ;  /* 0x0000000c06067287 */ /* 0x000fe4000c000000 */
[----:B------:R-:W-:-:S04]  /*0ad0*/  USEL UR7, UR7, UR14, !UP0 ;  /* 0x0000000e07077287 */ /* 0x000fc8000c000000 */
[----:B0-----:R-:W-:Y:S01]  /*0ae0*/  ISETP.LE.U32.AND P0, PT, R6, UR6, PT ;  /* 0x0000000606007c0c */ /* 0x001fe2000bf03070 */
[----:B------:R-:W-:Y:S02]  /*0af0*/  IMAD.U32 R16, RZ, RZ, UR6 ;  /* 0x00000006ff107e24 */ /* 0x000fe4000f8e00ff */
[----:B------:R-:W-:Y:S02]  /*0b00*/  IMAD.U32 R0, RZ, RZ, UR7 ;  /* 0x00000007ff007e24 */ /* 0x000fe4000f8e00ff */
[----:B------:R-:W-:-:S03]  /*0b10*/  IMAD.U32 R17, RZ, RZ, UR7 ;  /* 0x00000007ff117e24 */ /* 0x000fc6000f8e00ff */
[----:B------:R-:W-:Y:S02]  /*0b20*/  ISETP.GE.U32.AND.EX P0, PT, R0, R7, PT, P0 ;  /* 0x000000070000720c */ /* 0x000fe40003f06100 */
[----:B------:R-:W-:-:S11]  /*0b30*/  PRMT R0, RZ, 0x7610, R0 ;  /* 0x00007610ff007816 */ /* 0x000fd60000000000 */
[----:B------:R-:W-:Y:S05]  /*0b40*/  @P0 BRA `(.L_x_9) ;  /* 0x00000004008c0947 */ /* 0x000fea0003800000 */
[----:B------:R-:W-:Y:S01]  /*0b50*/  I2FP.F32.U32 R0, UR4 ;  /* 0x0000000400007c45 */ /* 0x000fe20008201000 */
[----:B------:R-:W-:Y:S01]  /*0b60*/  ULDC.64 UR16, c[0x0][0x628] ;  /* 0x00018a0000107ab9 */ /* 0x000fe20000000a00 */
[----:B------:R-:W-:Y:S01]  /*0b70*/  ULDC UR6, c[0x0][0x150] ;  /* 0x0000540000067ab9 */ /* 0x000fe20000000800 */
[----:B------:R-:W-:Y:S01]  /*0b80*/  ISETP.NE.U32.AND P0, PT, RZ, UR16, PT ;  /* 0x00000010ff007c0c */ /* 0x000fe2000bf05070 */
[----:B------:R-:W-:Y:S01]  /*0b90*/  ULDC UR15, c[0x0][0x630] ;  /* 0x00018c00000f7ab9 */ /* 0x000fe20000000800 */
[----:B------:R-:W-:Y:S01]  /*0ba0*/  FMUL R0, R0, UR6 ;  /* 0x0000000600007c20 */ /* 0x000fe20008400000 */
[----:B------:R-:W-:Y:S01]  /*0bb0*/  R2UR UR19, R16 ;  /* 0x00000000101372ca */ /* 0x000fe200000e0000 */
[----:B------:R-:W-:Y:S01]  /*0bc0*/  ULDC UR21, c[0x0][0x154] ;  /* 0x0000550000157ab9 */ /* 0x000fe20000000800 */
[----:B------:R-:W-:Y:S01]  /*0bd0*/  ISETP.NE.AND.EX P0, PT, RZ, UR17, PT, P0 ;  /* 0x00000011ff007c0c */ /* 0x000fe2000bf05300 */
[----:B------:R0:W1:Y:S01]  /*0be0*/  F2I.U32.TRUNC.NTZ R2, R0 ;  /* 0x0000000000027305 */ /* 0x000062000020f000 */
[----:B------:R-:W-:-:S02]  /*0bf0*/  R2UR UR20, R17 ;  /* 0x00000000111472ca */ /* 0x000fc400000e0000 */
[----:B------:R-:W-:Y:S02]  /*0c00*/  R2UR UR6, R16 ;  /* 0x00000000100672ca */ /* 0x000fe400000e0000 */
[----:B------:R-:W-:-:S07]  /*0c10*/  R2UR UR7, R17 ;  /* 0x00000000110772ca */ /* 0x000fce00000e0000 */
[----:B0-----:R-:W-:Y:S08]  /*0c20*/  @!P0 BRA `(.L_x_10) ;  /* 0x0000000000308947 */ /* 0x001ff00003800000 */
[----:B------:R-:W-:Y:S01]  /*0c30*/  R2UR UR6, R16 ;  /* 0x00000000100672ca */ /* 0x000fe200000e0000 */
[----:B------:R-:W-:Y:S01]  /*0c40*/  ULDC UR12, c[0x0][0x634] ;  /* 0x00018d00000c7ab9 */ /* 0x000fe20000000800 */
[----:B------:R-:W-:-:S11]  /*0c50*/  R2UR UR14, R17 ;  /* 0x00000000110e72ca */ /* 0x000fd600000e0000 */
[----:B------:R-:W-:-:S04]  /*0c60*/  UIADD3 UR12, UP1, UR6, UR12, URZ ;  /* 0x0000000c060c7290 */ /* 0x000fc8000ff3e03f */
[----:B------:R-:W-:-:S04]  /*0c70*/  UIADD3.X UR14, URZ, UR14, URZ, UP1, !UPT ;  /* 0x0000000e3f0e7290 */ /* 0x000fc80008ffe43f */
[----:B------:R-:W-:-:S04]  /*0c80*/  UIMAD.WIDE.U32 UR6, UR14, UR16, URZ ;  /* 0x000000100e0672a5 */ /* 0x000fc8000f8e003f */
[----:B------:R-:W-:Y:S02]  /*0c90*/  UIMAD.WIDE.U32 UR10, UP1, UR12, UR17, UR6 ;  /* 0x000000110c0a72a5 */ /* 0x000fe4000f820006 */
[----:B------:R-:W-:Y:S02]  /*0ca0*/  UIMAD.WIDE.U32 UR6, UR12, UR16, URZ ;  /* 0x000000100c0672a5 */ /* 0x000fe4000f8e003f */
[----:B------:R-:W-:Y:S02]  /*0cb0*/  UIADD3.X UR13, URZ, URZ, URZ, UP1, !UPT ;  /* 0x0000003f3f0d7290 */ /* 0x000fe40008ffe43f */
[----:B------:R-:W-:Y:S01]  /*0cc0*/  UIADD3 URZ, UP1, UR7, UR10, URZ ;  /* 0x0000000a073f7290 */ /* 0x000fe2000ff3e03f */
[----:B------:R-:W-:-:S03]  /*0cd0*/  UMOV UR12, UR11 ;  /* 0x0000000b000c7c82 */ /* 0x000fc60008000000 */
[----:B------:R-:W-:-:S12]  /*0ce0*/  UIMAD.WIDE.U32.X UR6, UR14, UR17, UR12, UP1 ;  /* 0x000000110e0672a5 */ /* 0x000fd800088e040c */
.L_x_10:
[----:B------:R-:W-:Y:S01]  /*0cf0*/  USHF.R.U64 UR5, UR6, UR15, UR7 ;  /* 0x0000000f06057299 */ /* 0x000fe20008001207 */
[----:B------:R-:W-:Y:S01]  /*0d00*/  I2FP.F32.U32 R0, UR9 ;  /* 0x0000000900007c45 */ /* 0x000fe20008201000 */
[----:B------:R-:W-:Y:S01]  /*0d10*/  USHF.R.U32.HI UR6, URZ, UR15, UR7 ;  /* 0x0000000f3f067299 */ /* 0x000fe20008011607 */
[----:B-1----:R-:W-:Y:S01]  /*0d20*/  R2UR UR14, R2 ;  /* 0x00000000020e72ca */ /* 0x002fe200000e0000 */
[----:B------:R-:W-:Y:S02]  /*0d30*/  UIADD3 UR17, UP1, URZ, -UR5, URZ ;  /* 0x800000053f117290 */ /* 0x000fe4000ff3e03f */
[----:B------:R-:W-:Y:S01]  /*0d40*/  FMUL R0, R0, UR21 ;  /* 0x0000001500007c20 */ /* 0x000fe20008400000 */
[----:B------:R-:W-:Y:S01]  /*0d50*/  ULDC.64 UR10, c[0x0][0x620] ;  /* 0x00018800000a7ab9 */ /* 0x000fe20000000a00 */
[----:B------:R-:W-:Y:S01]  /*0d60*/  UIADD3.X UR6, URZ, ~UR6, URZ, UP1, !UPT ;  /* 0x800000063f067290 */ /* 0x000fe20008ffe43f */
[----:B------:R-:W-:Y:S01]  /*0d70*/  UMOV UR12, UR19 ;  /* 0x00000013000c7c82 */ /* 0x000fe20008000000 */
[----:B------:R-:W-:-:S02]  /*0d80*/  UMOV UR13, UR20 ;  /* 0x00000014000d7c82 */ /* 0x000fc40008000000 */
[----:B------:R-:W-:Y:S01]  /*0d90*/  UIMAD UR6, UR6, UR10, URZ ;  /* 0x0000000a060672a4 */ /* 0x000fe2000f8e023f */
[----:B------:R-:W0:Y:S01]  /*0da0*/  F2I.U32.TRUNC.NTZ R0, R0 ;  /* 0x0000000000007305 */ /* 0x000e22000020f000 */
[----:B------:R-:W-:Y:S02]  /*0db0*/  UIMAD.WIDE.U32 UR12, UR17, UR10, UR12 ;  /* 0x0000000a110c72a5 */ /* 0x000fe4000f8e000c */
[----:B------:R-:W-:Y:S01]  /*0dc0*/  UIMAD UR17, UR17, UR11, UR6 ;  /* 0x0000000b111172a4 */ /* 0x000fe2000f8e0206 */
[----:B------:R-:W-:Y:S01]  /*0dd0*/  ULDC UR24, c[0x0][0x658] ;  /* 0x0001960000187ab9 */ /* 0x000fe20000000800 */
[----:B------:R-:W-:Y:S02]  /*0de0*/  UMOV UR22, 0xffffffff ;  /* 0xffffffff00167882 */ /* 0x000fe40000000000 */
[----:B------:R-:W-:Y:S01]  /*0df0*/  UIADD3 UR17, UR13, UR17, URZ ;  /* 0x000000110d117290 */ /* 0x000fe2000fffe03f */
[----:B------:R-:W-:Y:S01]  /*0e00*/  ULDC UR19, c[0x0][0x618] ;  /* 0x0001860000137ab9 */ /* 0x000fe20000000800 */
[----:B------:R-:W-:Y:S01]  /*0e10*/  ULDC.64 UR6, c[0x0][0x640] ;  /* 0x0001900000067ab9 */ /* 0x000fe20000000a00 */
[----:B------:R-:W-:Y:S01]  /*0e20*/  USHF.L.U32 UR13, UR22, UR24, URZ ;  /* 0x00000018160d7299 */ /* 0x000fe2000800063f */
[----:B------:R-:W-:Y:S01]  /*0e30*/  ISETP.NE.U32.AND P0, PT, RZ, UR6, PT ;  /* 0x00000006ff007c0c */ /* 0x000fe2000bf05070 */
[----:B------:R-:W-:-:S02]  /*0e40*/  USHF.R.U64 UR22, UR12, UR19, UR17 ;  /* 0x000000130c167299 */ /* 0x000fc40008001211 */
[----:B------:R-:W-:Y:S01]  /*0e50*/  USHF.R.U32.HI UR12, URZ, UR19, UR17 ;  /* 0x000000133f0c7299 */ /* 0x000fe20008011611 */
[----:B0-----:R-:W-:Y:S01]  /*0e60*/  R2UR UR16, R0 ;  /* 0x00000000001072ca */ /* 0x001fe200000e0000 */
[----:B------:R-:W-:Y:S01]  /*0e70*/  ULDC UR21, c[0x0][0x608] ;  /* 0x0001820000157ab9 */ /* 0x000fe20000000800 */
[----:B------:R-:W-:Y:S01]  /*0e80*/  ISETP.NE.AND.EX P0, PT, RZ, UR7, PT, P0 ;  /* 0x00000007ff007c0c */ /* 0x000fe2000bf05300 */
[----:B------:R-:W-:Y:S02]  /*0e90*/  USHF.R.U64 UR26, UR22, UR21, UR12 ;  /* 0x00000015161a7299 */ /* 0x000fe4000800120c */
[----:B------:R-:W-:Y:S01]  /*0ea0*/  USHF.R.U32.HI UR12, URZ, UR21, UR12 ;  /* 0x000000153f0c7299 */ /* 0x000fe2000801160c */
[----:B------:R-:W-:Y:S01]  /*0eb0*/  UMOV UR20, 0x1 ;  /* 0x0000000100147882 */ /* 0x000fe20000000000 */
[----:B------:R-:W-:Y:S02]  /*0ec0*/  UIADD3 UR14, -UR14, URZ, URZ ;  /* 0x0000003f0e0e7290 */ /* 0x000fe4000fffe13f */
[----:B------:R-:W-:-:S02]  /*0ed0*/  USHF.R.U64 UR27, UR26, UR24, UR12 ;  /* 0x000000181a1b7299 */ /* 0x000fc4000800120c */
[----:B------:R-:W-:Y:S01]  /*0ee0*/  USHF.L.U32 UR19, UR20, UR24, URZ ;  /* 0x0000001814137299 */ /* 0x000fe2000800063f */
[----:B------:R-:W-:Y:S01]  /*0ef0*/  ULDC UR15, c[0x0][0x144] ;  /* 0x00005100000f7ab9 */ /* 0x000fe20000000800 */
[----:B------:R-:W-:Y:S01]  /*0f00*/  ULDC UR10, c[0x0][0x600] ;  /* 0x00018000000a7ab9 */ /* 0x000fe20000000800 */
[----:B------:R-:W-:Y:S02]  /*0f10*/  ULOP3.LUT UR20, URZ, UR13, URZ, 0x33, !UPT ;  /* 0x0000000d3f147292 */ /* 0x000fe4000f8e333f */
[----:B------:R-:W-:Y:S02]  /*0f20*/  USHF.R.U32.HI UR13, URZ, UR24, UR12 ;  /* 0x000000183f0d7299 */ /* 0x000fe4000801160c */
[----:B------:R-:W-:Y:S02]  /*0f30*/  UIADD3 UR11, UR10, -0x1, URZ ;  /* 0xffffffff0a0b7890 */ /* 0x000fe4000fffe03f */
[----:B------:R-:W-:Y:S02]  /*0f40*/  UIADD3 UR23, -UR16, URZ, URZ ;  /* 0x0000003f10177290 */ /* 0x000fe4000fffe13f */
[----:B------:R-:W-:Y:S01]  /*0f50*/  UIMAD UR4, UR15, UR14, UR4 ;  /* 0x0000000e0f0472a4 */ /* 0x000fe2000f8e0204 */
[----:B------:R-:W-:Y:S01]  /*0f60*/  ULDC UR28, c[0x0][0x148] ;  /* 0x00005200001c7ab9 */ /* 0x000fe20000000800 */
[----:B------:R-:W-:Y:S01]  /*0f70*/  ULDC UR24, c[0x0][0x648] ;  /* 0x0001920000187ab9 */ /* 0x000fe20000000800 */
[----:B------:R-:W-:Y:S01]  /*0f80*/  ULDC UR25, c[0x0][0x638] ;  /* 0x00018e0000197ab9 */ /* 0x000fe20000000800 */
[----:B------:R-:W-:Y:S01]  /*0f90*/  UMOV UR12, UR27 ;  /* 0x0000001b000c7c82 */ /* 0x000fe20008000000 */
[----:B------:R-:W-:Y:S07]  /*0fa0*/  @!P0 BRA `(.L_x_11) ;  /* 0x0000000000308947 */ /* 0x000fee0003800000 */
[----:B------:R-:W-:Y:S02]  /*0fb0*/  ULDC UR16, c[0x0][0x64c] ;  /* 0x0001930000107ab9 */ /* 0x000fe40000000800 */
        /* <DEDUP_REMOVED lines=8> */
[----:B------:R-:W-:-:S07]  /*1040*/  UIMAD.WIDE.U32.X UR6, UR21, UR7, UR16, UP1 ;  /* 0x00000007150672a5 */ /* 0x000fce00088e0410 */
[----:B------:R-:W-:Y:S01]  /*1050*/  UMOV UR12, UR6 ;  /* 0x00000006000c7c82 */ /* 0x000fe20008000000 */
[----:B------:R-:W-:-:S05]  /*1060*/  UMOV UR13, UR7 ;  /* 0x00000007000d7c82 */ /* 0x000fca0008000000 */
.L_x_11:
[----:B------:R-:W-:Y:S01]  /*1070*/  UISETP.NE.AND UP1, UPT, UR38, URZ, UPT ;  /* 0x0000003f2600728c */ /* 0x000fe2000bf25270 */
[----:B------:R-:W-:Y:S01]  /*1080*/  IMAD.MOV.U32 R0, RZ, RZ, 0x1 ;  /* 0x00000001ff007424 */ /* 0x000fe200078e00ff */
[----:B------:R-:W-:Y:S01]  /*1090*/  USHF.R.U64 UR6, UR12, UR24, UR13 ;  /* 0x000000180c067299 */ /* 0x000fe2000800120d */
[----:B------:R-:W-:Y:S01]  /*10a0*/  IMAD.U32 R19, RZ, RZ, UR5 ;  /* 0x00000005ff137e24 */ /* 0x000fe2000f8e00ff */
[----:B------:R-:W-:Y:S02]  /*10b0*/  ULOP3.LUT UR20, UR26, UR20, URZ, 0xc0, !UPT ;  /* 0x000000141a147292 */ /* 0x000fe4000f8ec03f */
[----:B------:R-:W-:Y:S02]  /*10c0*/  UIADD3 UR7, -UR6, URZ, URZ ;  /* 0x0000003f06077290 */ /* 0x000fe4000fffe13f */
[----:B------:R-:W-:Y:S02]  /*10d0*/  UIMAD UR19, UR19, UR6, UR20 ;  /* 0x00000006131372a4 */ /* 0x000fe4000f8e0214 */
[----:B------:R-:W-:-:S02]  /*10e0*/  ULOP3.LUT UR11, UR22, UR11, URZ, 0xc0, !UPT ;  /* 0x0000000b160b7292 */ /* 0x000fc4000f8ec03f */
[----:B------:R-:W-:Y:S02]  /*10f0*/  @UP1 UIMAD UR4, UR28, UR23, UR9 ;  /* 0x000000171c0412a4 */ /* 0x000fe4000f8e0209 */
[----:B------:R-:W-:-:S03]  /*1100*/  UIMAD UR6, UR7, UR25, UR27 ;  /* 0x00000019070672a4 */ /* 0x000fc6000f8e021b */
[----:B------:R-:W-:Y:S01]  /*1110*/  ULDC UR7, c[0x0][0x610] ;  /* 0x0001840000077ab9 */ /* 0x000fe20000000800 */
[----:B------:R-:W-:Y:S02]  /*1120*/  UIMAD UR6, UR6, UR10, UR11 ;  /* 0x0000000a060672a4 */ /* 0x000fe4000f8e020b */
[----:B------:R-:W-:-:S04]  /*1130*/  UIMAD UR4, UR19, UR7, UR4 ;  /* 0x00000007130472a4 */ /* 0x000fc8000f8e0204 */
[----:B------:R-:W-:Y:S02]  /*1140*/  USEL UR7, UR6, UR4, !UP1 ;  /* 0x0000000406077287 */ /* 0x000fe4000c800000 */
[----:B------:R-:W-:-:S04]  /*1150*/  USEL UR4, UR4, UR6, !UP1 ;  /* 0x0000000604047287 */ /* 0x000fc8000c800000 */
[----:B------:R-:W-:Y:S02]  /*1160*/  IMAD.U32 R2, RZ, RZ, UR7 ;  /* 0x00000007ff027e24 */ /* 0x000fe4000f8e00ff */
[----:B------:R-:W-:-:S07]  /*1170*/  IMAD.U32 R18, RZ, RZ, UR4 ;  /* 0x00000004ff127e24 */ /* 0x000fce000f8e00ff */
.L_x_9:
[----:B------:R-:W-:Y:S02]  /*1180*/  ULDC UR4, c[0x0][0x28c] ;  /* 0x0000a30000047ab9 */ /* 0x000fe40000000800 */
[----:B------:R-:W-:-:S04]  /*1190*/  UIADD3 UR4, UR4, 0x7f, URZ ;  /* 0x0000007f04047890 */ /* 0x000fc8000fffe03f */
[----:B------:R-:W-:-:S04]  /*11a0*/  USHF.R.S32.HI UR5, URZ, 0x1f, UR4 ;  /* 0x0000001f3f057899 */ /* 0x000fc80008011404 */
[----:B------:R-:W-:-:S04]  /*11b0*/  ULEA.HI UR5, UR5, UR4, URZ, 0x7 ;  /* 0x0000000405057291 */ /* 0x000fc8000f8f383f */
[----:B------:R-:W-:Y:S01]  /*11c0*/  USHF.R.S32.HI UR37, URZ, 0x7, UR5 ;  /* 0x000000073f257899 */ /* 0x000fe20008011405 */
[----:B------:R-:W-:Y:S11]  /*11d0*/  @!P1 BRA `(.L_x_12) ;  /* 0x00000058008c9947 */ /* 0x000ff60003800000 */
[----:B------:R-:W-:-:S06]  /*11e0*/  UISETP.GT.U32.AND UP1, UPT, UR18, 0x1, UPT ;  /* 0x000000011200788c */ /* 0x000fcc000bf24070 */
[----:B------:R-:W-:-:S13]  /*11f0*/  PLOP3.LUT P0, PT, PT, PT, UP1, 0x80, 0x0 ;  /* 0x000000000000781c */ /* 0x000fda0003f0f018 */
[----:B------:R-:W-:Y:S05]  /*1200*/  @P0 EXIT ;  /* 0x000000000000094d */ /* 0x000fea0003800000 */
.L_x_13:
[----:B------:R-:W-:-:S08]  /*1210*/  NOP ;  /* 0x0000000000007918 */ /* 0x000fd00000000000 */
[----:B------:R-:W0:Y:S02]  /*1220*/  USETMAXREG.TRY_ALLOC.CTAPOOL UP1, 0xe8 ;  /* 0x000000e8000079c8 */ /* 0x000e240008020600 */
[----:B0-----:R-:W-:-:S13]  /*1230*/  PLOP3.LUT P0, PT, PT, PT, UP1, 0x80, 0x0 ;  /* 0x000000000000781c */ /* 0x001fda0003f0f018 */
[----:B------:R-:W-:Y:S05]  /*1240*/  @!P0 BRA `(.L_x_13) ;  /* 0xfffffffc00f08947 */ /* 0x000fea000383ffff */
[----:B------:R-:W-:-:S13]  /*1250*/  LOP3.LUT P0, RZ, R0, 0xff, RZ, 0xc0, !PT ;  /* 0x000000ff00ff7812 */ /* 0x000fda000780c0ff */
[----:B------:R-:W-:Y:S05]  /*1260*/  @!P0 EXIT ;  /* 0x000000000000894d */ /* 0x000fea0003800000 */
[----:B------:R-:W-:Y:S01]  /*1270*/  SHF.R.S32.HI R0, RZ, 0x1f, R3 ;  /* 0x0000001fff007819 */ /* 0x000fe20000011403 */
[----:B------:R-:W0:Y:S01]  /*1280*/  S2UR UR5, SR_CgaCtaId ;  /* 0x00000000000579c3 */ /* 0x000e220000008800 */
[----:B------:R-:W-:Y:S01]  /*1290*/  UMOV UR41, 0x400 ;  /* 0x0000040000297882 */ /* 0x000fe20000000000 */
[----:B------:R-:W-:Y:S01]  /*12a0*/  USHF.R.U32.HI UR4, URZ, 0x1, UR37 ;  /* 0x000000013f047899 */ /* 0x000fe20008011625 */
[CC--:B------:R-:W-:Y:S01]  /*12b0*/  LEA.HI R4, R0.reuse, R3.reuse, RZ, 0x2 ;  /* 0x0000000300047211 */ /* 0x0c0fe200078f10ff */
[----:B------:R-:W-:Y:S01]  /*12c0*/  ULOP3.LUT UR45, UR37, 0x1, URZ, 0xc0, !UPT ;  /* 0x00000001252d7892 */ /* 0x000fe2000f8ec03f */
[----:B------:R-:W-:Y:S01]  /*12d0*/  LEA.HI R0, R0, R3, RZ, 0x5 ;  /* 0x0000000300007211 */ /* 0x000fe200078f28ff */
[----:B------:R-:W-:Y:S01]  /*12e0*/  ULDC.64 UR10, c[0x0][0x288] ;  /* 0x0000a200000a7ab9 */ /* 0x000fe20000000a00 */
[--C-:B------:R-:W-:Y:S01]  /*12f0*/  SHF.R.S32.HI R88, RZ, 0x2, R4.reuse ;  /* 0x00000002ff587819 */ /* 0x100fe20000011404 */
[----:B------:R-:W1:Y:S01]  /*1300*/  LDC.64 R6, c[0x0][0x5c8] ;  /* 0x00017200ff067b82 */ /* 0x000e620000000a00 */
[----:B------:R-:W-:Y:S01]  /*1310*/  SHF.R.S32.HI R5, RZ, 0x1f, R4 ;  /* 0x0000001fff057819 */ /* 0x000fe20000011404 */
[----:B------:R-:W-:Y:S01]  /*1320*/  UISETP.LT.AND UP1, UPT, UR37, 0x1, UPT ;  /* 0x000000012500788c */ /* 0x000fe2000bf21270 */
[----:B------:R-:W-:Y:S01]  /*1330*/  LOP3.LUT R4, R4, 0xfffffffc, RZ, 0xc0, !PT ;  /* 0xfffffffc04047812 */ /* 0x000fe200078ec0ff */
[----:B------:R-:W-:Y:S01]  /*1340*/  ULOP3.LUT UR4, UR4, 0x1, URZ, 0xc0, !UPT ;  /* 0x0000000104047892 */ /* 0x000fe2000f8ec03f */
[----:B------:R-:W-:Y:S01]  /*1350*/  LEA.HI R5, R5, R88, RZ, 0x3 ;  /* 0x0000005805057211 */ /* 0x000fe200078f18ff */
[----:B------:R-:W-:Y:S01]  /*1360*/  ULDC UR44, c[0x0][0x658] ;  /* 0x00019600002c7ab9 */ /* 0x000fe20000000800 */
[----:B------:R-:W-:Y:S01]  /*1370*/  UMOV UR6, 0xffffffff ;  /* 0xffffffff00067882 */ /* 0x000fe20000000000 */
[----:B------:R-:W-:Y:S01]  /*1380*/  IMAD.IADD R4, R3, 0x1, -R4 ;  /* 0x0000000103047824 */ /* 0x000fe200078e0a04 */
[----:B------:R-:W-:Y:S01]  /*1390*/  LOP3.LUT R5, R5, 0xfffffff8, RZ, 0xc0, !PT ;  /* 0xfffffff805057812 */ /* 0x000fe200078ec0ff */
[----:B------:R-:W-:Y:S01]  /*13a0*/  IMAD.U32 R3, RZ, RZ, UR10 ;  /* 0x0000000aff037e24 */ /* 0x000fe2000f8e00ff */
[----:B------:R-:W-:Y:S01]  /*13b0*/  ULDC UR8, c[0x0][0x284] ;  /* 0x0000a10000087ab9 */ /* 0x000fe20000000800 */
[----:B------:R-:W-:Y:S01]  /*13c0*/  IMAD.SHL.U32 R90, R4, 0x2, RZ ;  /* 0x00000002045a7824 */ /* 0x000fe200078e00ff */
[----:B------:R-:W-:Y:S01]  /*13d0*/  USEL UR45, UR45, URZ, !UP0 ;  /* 0x0000003f2d2d7287 */ /* 0x000fe2000c000000 */
[----:B------:R-:W-:Y:S01]  /*13e0*/  IMAD.IADD R88, R88, 0x1, -R5 ;  /* 0x0000000158587824 */ /* 0x000fe200078e0a05 */
[----:B------:R-:W-:Y:S01]  /*13f0*/  SHF.R.S32.HI R5, RZ, 0x5, R0 ;  /* 0x00000005ff057819 */ /* 0x000fe20000011400 */
[----:B------:R-:W-:Y:S01]  /*1400*/  VIADD R0, R95, 0xffffffff ;  /* 0xffffffff5f007836 */ /* 0x000fe20000000000 */
[----:B0-----:R-:W-:Y:S01]  /*1410*/  ULEA UR41, UR5, UR41, 0x18 ;  /* 0x0000002905297291 */ /* 0x001fe2000f8ec03f */
[----:B------:R-:W-:Y:S01]  /*1420*/  IMAD R94, R4, -0x2, R3 ;  /* 0xfffffffe045e7824 */ /* 0x000fe200078e0203 */
[--C-:B------:R-:W-:Y:S01]  /*1430*/  SHF.R.S32.HI R89, RZ, 0x1f, R88.reuse ;  /* 0x0000001fff597819 */ /* 0x100fe20000011458 */
[C-C-:B------:R-:W-:Y:S01]  /*1440*/  IMAD R97, R5.reuse, -0x10, -R88.reuse ;  /* 0xfffffff005617824 */ /* 0x140fe200078e0a58 */
[C---:B------:R-:W-:Y:S01]  /*1450*/  ISETP.NE.AND P0, PT, R0.reuse, RZ, PT ;  /* 0x000000ff0000720c */ /* 0x040fe20003f05270 */
[----:B------:R-:W-:Y:S01]  /*1460*/  IMAD.SHL.U32 R0, R0, 0x8, RZ ;  /* 0x0000000800007824 */ /* 0x000fe200078e00ff */
[----:B------:R-:W-:Y:S01]  /*1470*/  UIADD3 UR50, UR41, 0x30, URZ ;  /* 0x0000003029327890 */ /* 0x000fe2000fffe03f */
[----:B------:R-:W-:Y:S01]  /*1480*/  IMAD.WIDE R88, R5, 0x10, R88 ;  /* 0x0000001005587825 */ /* 0x000fe200078e0258 */
[----:B------:R-:W-:Y:S01]  /*1490*/  USEL UR46, UR37, 0x1, UP1 ;  /* 0x00000001252e7887 */ /* 0x000fe20008800000 */
[----:B-1----:R-:W-:Y:S01]  /*14a0*/  SHF.L.U64.HI R92, R6, 0x3, R7 ;  /* 0x00000003065c7819 */ /* 0x002fe20000010207 */
[----:B------:R-:W-:Y:S01]  /*14b0*/  USHF.L.U32 UR6, UR6, UR44, URZ ;  /* 0x0000002c06067299 */ /* 0x000fe2000800063f */
[----:B------:R-:W-:Y:S01]  /*14c0*/  LOP3.LUT R0, R0, 0x8, RZ, 0xc0, !PT ;  /* 0x0000000800007812 */ /* 0x000fe200078ec0ff */
[----:B------:R-:W-:Y:S01]  /*14d0*/  UISETP.EQ.U32.AND UP0, UPT, UR4, 0x1, !UP0 ;  /* 0x000000010400788c */ /* 0x000fe2000c702070 */
[----:B------:R-:W-:Y:S01]  /*14e0*/  IMAD.SHL.U32 R93, R6, 0x8, RZ ;  /* 0x00000008065d7824 */ /* 0x000fe200078e00ff */
[----:B------:R-:W-:Y:S01]  /*14f0*/  SEL R98, RZ, 0x1, P0 ;  /* 0x00000001ff627807 */ /* 0x000fe20000000000 */
[----:B------:R-:W-:Y:S01]  /*1500*/  VIADD R97, R97, UR8 ;  /* 0x0000000861617c36 */ /* 0x000fe20008000000 */
[----:B------:R-:W-:Y:S01]  /*1510*/  LEA R95, R95, UR50, 0x3 ;  /* 0x000000325f5f7c11 */ /* 0x000fe2000f8e18ff */
[----:B------:R-:W-:Y:S01]  /*1520*/  ULDC UR43, c[0x0][0x600] ;  /* 0x00018000002b7ab9 */ /* 0x000fe20000000800 */
[C---:B------:R-:W-:Y:S01]  /*1530*/  LOP3.LUT R99, R0.reuse, 0x8, RZ, 0x3c, !PT ;  /* 0x0000000800637812 */ /* 0x040fe200078e3cff */
[----:B------:R-:W-:Y:S01]  /*1540*/  UMOV UR7, 0x1 ;  /* 0x0000000100077882 */ /* 0x000fe20000000000 */
[----:B------:R-:W-:Y:S01]  /*1550*/  LOP3.LUT R96, R0, 0x18, RZ, 0x3c, !PT ;  /* 0x0000001800607812 */ /* 0x000fe200078e3cff */
[----:B------:R-:W-:Y:S01]  /*1560*/  ULOP3.LUT UR49, UR40, 0x1, URZ, 0xfc, !UPT ;  /* 0x0000000128317892 */ /* 0x000fe2000f8efc3f */
[----:B------:R-:W-:Y:S01]  /*1570*/  SHF.R.S32.HI R91, RZ, 0x1f, R90 ;  /* 0x0000001fff5b7819 */ /* 0x000fe2000001145a */
[----:B------:R-:W-:-:S02]  /*1580*/  USHF.L.U64.HI UR36, UR52, 0x1, UR39 ;  /* 0x0000000134247899 */ /* 0x000fc40008010227 */
[----:B------:R-:W-:Y:S02]  /*1590*/  UIADD3 UR42, UR11, 0xfe, URZ ;  /* 0x000000fe0b2a7890 */ /* 0x000fe4000fffe03f */
[----:B------:R-:W-:Y:S02]  /*15a0*/  UIADD3 UR43, UR43, -0x1, URZ ;  /* 0xffffffff2b2b7890 */ /* 0x000fe4000fffe03f */
[----:B------:R-:W-:Y:S02]  /*15b0*/  USHF.L.U32 UR44, UR7, UR44, URZ ;  /* 0x0000002c072c7299 */ /* 0x000fe4000800063f */
[----:B------:R-:W-:Y:S02]  /*15c0*/  UIADD3 UR46, -UR46, UR37, URZ ;  /* 0x000000252e2e7290 */ /* 0x000fe4000fffe13f */
[----:B------:R-:W-:Y:S02]  /*15d0*/  ULOP3.LUT UR47, URZ, UR6, URZ, 0x33, !UPT ;  /* 0x000000063f2f7292 */ /* 0x000fe4000f8e333f */
[----:B------:R-:W-:-:S12]  /*15e0*/  USEL UR48, URZ, 0x1, !UP0 ;  /* 0x000000013f307887 */ /* 0x000fd8000c000000 */
.L_x_161:
[----:B------:R-:W-:-:S04]  /*15f0*/  SHF.L.U32 R0, R98, 0x1f, RZ ;  /* 0x0000001f62007819 */ /* 0x000fc800000006ff */
[----:B------:R-:W0:Y:S02]  /*1600*/  SYNCS.PHASECHK.TRANS64.TRYWAIT P0, [R95+URZ+-0x8], R0 ;  /* 0xfffff8005f0075a7 */ /* 0x000e24000800017f */
[----:B012345:R-:W-:Y:S05]  /*1610*/  @!P0 BRA `(.L_x_14) ;  /* 0x0000006400588947 */ /* 0x03ffea0003800000 */
.L_x_181:
[----:B------:R-:W-:Y:S02]  /*1620*/  ULDC UR4, c[0x0][0x28c] ;  /* 0x0000a30000047ab9 */ /* 0x000fe40000000800 */
[----:B------:R-:W-:-:S13]  /*1630*/  ISETP.LT.AND P0, PT, RZ, UR4, PT ;  /* 0x00000004ff007c0c */ /* 0x000fda000bf01270 */
[----:B------:R-:W-:Y:S05]  /*1640*/  @P0 BRA `(.L_x_15) ;  /* 0x0000000000400947 */ /* 0x000fea0003800000 */
[----:B0-----:R-:W-:Y:S01]  /*1650*/  MOV R0, 0x0 ;  /* 0x0000000000007802 */ /* 0x001fe20000000f00 */
[----:B------:R-:W-:Y:S01]  /*1660*/  ULDC.64 UR4, c[0x4][0x68] ;  /* 0x01001a0000047ab9 */ /* 0x000fe20000000a00 */
[----:B------:R-:W-:Y:S01]  /*1670*/  ULDC.64 UR6, c[0x4][0x8] ;  /* 0x0100020000067ab9 */ /* 0x000fe20000000a00 */
[----:B------:R-:W-:Y:S01]  /*1680*/  IMAD.U32 R4, RZ, RZ, UR4 ;  /* 0x00000004ff047e24 */ /* 0x000fe2000f8e00ff */
[----:B------:R0:W1:Y:S01]  /*1690*/  LDC.64 R14, c[0x4][R0] ;  /* 0x01000000000e7b82 */ /* 0x0000620000000a00 */
[----:B------:R-:W-:Y:S01]  /*16a0*/  IMAD.U32 R5, RZ, RZ, UR5 ;  /* 0x00000005ff057e24 */ /* 0x000fe2000f8e00ff */
[----:B------:R-:W-:Y:S01]  /*16b0*/  ULDC.64 UR4, c[0x4][0x70] ;  /* 0x01001c0000047ab9 */ /* 0x000fe20000000a00 */
[----:B------:R-:W-:Y:S02]  /*16c0*/  IMAD.U32 R10, RZ, RZ, UR6 ;  /* 0x00000006ff0a7e24 */ /* 0x000fe4000f8e00ff */
[----:B------:R-:W-:Y:S02]  /*16d0*/  IMAD.U32 R6, RZ, RZ, UR4 ;  /* 0x00000004ff067e24 */ /* 0x000fe4000f8e00ff */
[----:B------:R-:W-:-:S02]  /*16e0*/  IMAD.U32 R7, RZ, RZ, UR5 ;  /* 0x00000005ff077e24 */ /* 0x000fc4000f8e00ff */
[----:B------:R-:W-:Y:S02]  /*16f0*/  IMAD.U32 R11, RZ, RZ, UR7 ;  /* 0x00000007ff0b7e24 */ /* 0x000fe4000f8e00ff */
[----:B------:R-:W-:Y:S02]  /*1700*/  IMAD.MOV.U32 R8, RZ, RZ, 0x1e1 ;  /* 0x000001e1ff087424 */ /* 0x000fe400078e00ff */
[----:B------:R-:W-:Y:S02]  /*1710*/  IMAD.MOV.U32 R12, RZ, RZ, 0x1 ;  /* 0x00000001ff0c7424 */ /* 0x000fe400078e00ff */
[----:B0-----:R-:W-:-:S07]  /*1720*/  IMAD.MOV.U32 R13, RZ, RZ, RZ ;  /* 0x000000ffff0d7224 */ /* 0x001fce00078e00ff */
[----:B------:R-:W-:-:S07]  /*1730*/  LEPC R20, `(.L_x_15) ;  /* 0x000000001014794e */ /* 0x000fce0000000000 */
[----:B-1---5:R-:W-:Y:S05]  /*1740*/  CALL.ABS.NOINC R14 ;  /* 0x000000000e007343 */ /* 0x022fea0003c00000 */
.L_x_15:
[----:B0-----:R-:W-:-:S05]  /*1750*/  IMAD.U32 R0, RZ, RZ, UR49 ;  /* 0x00000031ff007e24 */ /* 0x001fca000f8e00ff */
[----:B------:R-:W-:-:S13]  /*1760*/  ISETP.NE.AND P0, PT, R0, 0x3, PT ;  /* 0x000000030000780c */ /* 0x000fda0003f05270 */
[----:B------:R-:W-:Y:S05]  /*1770*/  @!P0 BRA `(.L_x_16) ;  /* 0x0000000000048947 */ /* 0x000fea0003800000 */
[----:B------:R-:W-:Y:S01]  /*1780*/  BPT.TRAP 0x1 ;  /* 0x000000040000795c */ /* 0x000fe20000300000 */
.L_x_16:
[----:B------:R-:W-:Y:S02]  /*1790*/  IMAD.U32 R3, RZ, RZ, UR45 ;  /* 0x0000002dff037e24 */ /* 0x000fe4000f8e00ff */
[----:B------:R-:W-:-:S03]  /*17a0*/  IMAD.U32 R0, RZ, RZ, UR48 ;  /* 0x00000030ff007e24 */ /* 0x000fc6000f8e00ff */
[----:B------:R-:W-:Y:S02]  /*17b0*/  LEA R3, R3, UR41, 0x3 ;  /* 0x0000002903037c11 */ /* 0x000fe4000f8e18ff */
[----:B------:R-:W-:-:S04]  /*17c0*/  SHF.L.U32 R0, R0, 0x1f, RZ ;  /* 0x0000001f00007819 */ /* 0x000fc800000006ff */
[----:B------:R0:W1:Y:S01]  /*17d0*/  SYNCS.PHASECHK.TRANS64.TRYWAIT P1, [R3+URZ], R0 ;  /* 0x00000000030075a7 */ /* 0x000062000802017f */
[----:B------:R-:W-:Y:S05]  /*17e0*/  @!P0 BRA `(.L_x_17) ;  /* 0x0000000000048947 */ /* 0x000fea0003800000 */
[----:B------:R-:W-:Y:S01]  /*17f0*/  BPT.TRAP 0x1 ;  /* 0x000000040000795c */ /* 0x000fe20000300000 */
.L_x_17:
[----:B------:R-:W-:-:S05]  /*1800*/  IMAD.U32 R4, RZ, RZ, UR46 ;  /* 0x0000002eff047e24 */ /* 0x000fca000f8e00ff */
[----:B------:R-:W-:Y:S01]  /*1810*/  ISETP.GE.AND P2, PT, R4, 0x1, PT ;  /* 0x000000010400780c */ /* 0x000fe20003f46270 */
[----:B-1----:R-:W-:-:S12]  /*1820*/  @P1 BRA `(.L_x_18) ;  /* 0x0000000000081947 */ /* 0x002fd80003800000 */
[----:B------:R-:W1:Y:S02]  /*1830*/  SYNCS.PHASECHK.TRANS64.TRYWAIT P1, [R3+URZ], R0 ;  /* 0x00000000030075a7 */ /* 0x000e64000802017f */
[----:B-1----:R-:W-:Y:S05]  /*1840*/  @!P1 BRA `(.L_x_19) ;  /* 0x0000006000e09947 */ /* 0x002fea0003800000 */
.L_x_18:
[----:B------:R-:W-:Y:S05]  /*1850*/  WARPSYNC.ALL ;  /* 0x0000000000007948 */ /* 0x000fea0003800000 */
[----:B------:R-:W-:Y:S01]  /*1860*/  UIADD3 UR4, UR41, 0x100, URZ ;  /* 0x0000010029047890 */ /* 0x000fe2000fffe03f */
[----:B------:R-:W-:Y:S01]  /*1870*/  WARPGROUP.ARRIVE ;  /* 0x00000000000079c5 */ /* 0x000fe20000000000 */
[----:B------:R-:W-:Y:S02]  /*1880*/  UIADD3 UR5, UR41, 0x8100, URZ ;  /* 0x0000810029057890 */ /* 0x000fe4000fffe03f */
[----:B------:R-:W-:Y:S02]  /*1890*/  USHF.R.U32.HI UR4, URZ, 0x4, UR4 ;  /* 0x000000043f047899 */ /* 0x000fe40008011604 */
[----:B------:R-:W-:-:S02]  /*18a0*/  USHF.R.U32.HI UR5, URZ, 0x4, UR5 ;  /* 0x000000043f057899 */ /* 0x000fc40008011605 */
[----:B------:R-:W-:Y:S02]  /*18b0*/  ULOP3.LUT UR4, UR4, 0x3fff, URZ, 0xc0, !UPT ;  /* 0x00003fff04047892 */ /* 0x000fe4000f8ec03f */
[----:B------:R-:W-:Y:S02]  /*18c0*/  ULOP3.LUT UR5, UR5, 0x3fff, URZ, 0xc0, !UPT ;  /* 0x00003fff05057892 */ /* 0x000fe4000f8ec03f */
[----:B------:R-:W-:Y:S02]  /*18d0*/  ULOP3.LUT UR8, UR4, 0x10000, URZ, 0xfc, !UPT ;  /* 0x0001000004087892 */ /* 0x000fe4000f8efc3f */
[----:B------:R-:W-:Y:S02]  /*18e0*/  ULOP3.LUT UR9, UR5, 0x10000, URZ, 0xfc, !UPT ;  /* 0x0001000005097892 */ /* 0x000fe4000f8efc3f */
[----:B------:R-:W-:Y:S02]  /*18f0*/  ULEA UR11, UR45, UR8, 0xa ;  /* 0x000000082d0b7291 */ /* 0x000fe4000f8e503f */
[----:B------:R-:W-:Y:S01]  /*1900*/  ULEA UR10, UR45, UR9, 0xb ;  /* 0x000000092d0a7291 */ /* 0x000fe2000f8e583f */
[----:B------:R-:W-:Y:S01]  /*1910*/  UMOV UR5, 0x40000040 ;  /* 0x4000004000057882 */ /* 0x000fe20000000000 */
[----:B------:R-:W-:-:S03]  /*1920*/  UMOV UR7, 0x40000040 ;  /* 0x4000004000077882 */ /* 0x000fc60000000000 */
[----:B------:R-:W-:Y:S02]  /*1930*/  UMOV UR4, UR11 ;  /* 0x0000000b00047c82 */ /* 0x000fe40008000000 */
[----:B------:R-:W-:Y:S02]  /*1940*/  UMOV UR6, UR10 ;  /* 0x0000000a00067c82 */ /* 0x000fe40008000000 */
[----:B------:R-:W-:Y:S01]  /*1950*/  HGMMA.64x128x16.F32 R24, gdesc[UR4], RZ, !UPT, gsb0 ;  /* 0x01e00000041879f0 */ /* 0x000fe2000c0008ff */
[----:B------:R-:W-:Y:S02]  /*1960*/  UIADD3 UR4, UR11, 0x2, URZ ;  /* 0x000000020b047890 */ /* 0x000fe4000fffe03f */
[----:B------:R-:W-:Y:S01]  /*1970*/  UIADD3 UR6, UR10, 0x2, URZ ;  /* 0x000000020a067890 */ /* 0x000fe2000fffe03f */
[----:B------:R-:W-:Y:S01]  /*1980*/  UMOV UR5, 0x40000040 ;  /* 0x4000004000057882 */ /* 0x000fe20000000000 */
[----:B------:R-:W-:Y:S01]  /*1990*/  UMOV UR7, 0x40000040 ;  /* 0x4000004000077882 */ /* 0x000fe20000000000 */
[----:B------:R-:W-:-:S02]  /*19a0*/  WARPGROUP.DEPBAR.LE gsb0, 0x0 ;  /* 0x00008000000079c5 */ /* 0x000fc40000010000 */
[----:B------:R-:W-:-:S06]  /*19b0*/  WARPGROUP.ARRIVE ;  /* 0x00000000000079c5 */ /* 0x000fcc0000000000 */
[----:B------:R-:W-:Y:S01]  /*19c0*/  HGMMA.64x128x16.F32 R24, gdesc[UR4], R24, gsb0 ;  /* 0x01e00000041879f0 */ /* 0x000fe20008000818 */
[----:B------:R-:W-:Y:S02]  /*19d0*/  UIADD3 UR4, UR11, 0x4, URZ ;  /* 0x000000040b047890 */ /* 0x000fe4000fffe03f */
[----:B------:R-:W-:Y:S01]  /*19e0*/  UIADD3 UR6, UR10, 0x4, URZ ;  /* 0x000000040a067890 */ /* 0x000fe2000fffe03f */
[----:B------:R-:W-:Y:S01]  /*19f0*/  UMOV UR5, 0x40000040 ;  /* 0x4000004000057882 */ /* 0x000fe20000000000 */
[----:B------:R-:W-:Y:S01]  /*1a00*/  UMOV UR7, 0x40000040 ;  /* 0x4000004000077882 */ /* 0x000fe20000000000 */
[----:B------:R-:W-:Y:S02]  /*1a10*/  WARPGROUP.DEPBAR.LE gsb0, 0x0 ;  /* 0x00008000000079c5 */ /* 0x000fe40000010000 */
        /* <DEDUP_REMOVED lines=36> */
[----:B------:R-:W-:Y:S03]  /*1c60*/  HGMMA.64x128x16.F32 R24, gdesc[UR4], R24, gsb0 ;  /* 0x01e00000041879f0 */ /* 0x000fe60008000818 */
[----:B------:R-:W-:Y:S02]  /*1c70*/  WARPGROUP.DEPBAR.LE gsb0, 0x0 ;  /* 0x00008000000079c5 */ /* 0x000fe40000010000 */
[----:B------:R-:W-:Y:S05]  /*1c80*/  @!P2 BRA `(.L_x_20) ;  /* 0x000000040084a947 */ /* 0x000fea0003800000 */
[----:B------:R-:W-:Y:S01]  /*1c90*/  UIADD3 UR10, UR45, 0x1, URZ ;  /* 0x000000012d0a7890 */ /* 0x000fe2000fffe03f */
[----:B01----:R-:W-:Y:S01]  /*1ca0*/  IMAD.U32 R0, RZ, RZ, UR46 ;  /* 0x0000002eff007e24 */ /* 0x003fe2000f8e00ff */
[----:B------:R-:W-:Y:S02]  /*1cb0*/  UMOV UR11, UR45 ;  /* 0x0000002d000b7c82 */ /* 0x000fe40008000000 */
[----:B------:R-:W-:-:S04]  /*1cc0*/  UISETP.NE.AND UP0, UPT, UR10, 0x2, UPT ;  /* 0x000000020a00788c */ /* 0x000fc8000bf05270 */
[----:B------:R-:W-:Y:S02]  /*1cd0*/  USEL UR4, URZ, 0x1, UP0 ;  /* 0x000000013f047887 */ /* 0x000fe40008000000 */
[----:B------:R-:W-:Y:S02]  /*1ce0*/  USEL UR10, UR10, URZ, UP0 ;  /* 0x0000003f0a0a7287 */ /* 0x000fe40008000000 */
[----:B------:R-:W-:-:S06]  /*1cf0*/  ULOP3.LUT UR4, UR48, UR4, URZ, 0x3c, !UPT ;  /* 0x0000000430047292 */ /* 0x000fcc000f8e3c3f */
[----:B------:R-:W-:-:S07]  /*1d00*/  IMAD.U32 R5, RZ, RZ, UR4 ;  /* 0x00000004ff057e24 */ /* 0x000fce000f8e00ff */
.L_x_27:
[----:B01----:R-:W-:Y:S05]  /*1d10*/  @!P0 BRA `(.L_x_21) ;  /* 0x0000000000048947 */ /* 0x003fea0003800000 */
[----:B------:R-:W-:Y:S01]  /*1d20*/  BPT.TRAP 0x1 ;  /* 0x000000040000795c */ /* 0x000fe20000300000 */
.L_x_21:
[----:B------:R-:W-:Y:S01]  /*1d30*/  ULEA UR4, UR10, UR41, 0x3 ;  /* 0x000000290a047291 */ /* 0x000fe2000f8e183f */
[----:B------:R-:W-:-:S08]  /*1d40*/  SHF.L.U32 R3, R5, 0x1f, RZ ;  /* 0x0000001f05037819 */ /* 0x000fd000000006ff */
[----:B------:R0:W1:Y:S01]  /*1d50*/  SYNCS.PHASECHK.TRANS64.TRYWAIT P1, [UR4], R3 ;  /* 0x00000003ff0075a7 */ /* 0x0000620008020144 */
[----:B------:R-:W-:Y:S05]  /*1d60*/  @!P0 BRA `(.L_x_22) ;  /* 0x0000000000048947 */ /* 0x000fea0003800000 */
[----:B------:R-:W-:Y:S01]  /*1d70*/  BPT.TRAP 0x1 ;  /* 0x000000040000795c */ /* 0x000fe20000300000 */
.L_x_22:
[----:B-1----:R-:W-:Y:S05]  /*1d80*/  @P1 BRA `(.L_x_23) ;  /* 0x0000000000081947 */ /* 0x002fea0003800000 */
[----:B------:R-:W1:Y:S02]  /*1d90*/  SYNCS.PHASECHK.TRANS64.TRYWAIT P1, [UR4], R3 ;  /* 0x00000003ff0075a7 */ /* 0x000e640008020144 */
[----:B-1----:R-:W-:Y:S05]  /*1da0*/  @!P1 BRA `(.L_x_24) ;  /* 0x0000005c009c9947 */ /* 0x002fea0003800000 */
.L_x_23:
[----:B------:R-:W-:Y:S01]  /*1db0*/  ULEA UR13, UR10, UR8, 0xa ;  /* 0x000000080a0d7291 */ /* 0x000fe2000f8e503f */
[----:B------:R-:W-:Y:S01]  /*1dc0*/  WARPGROUP.ARRIVE ;  /* 0x00000000000079c5 */ /* 0x000fe20000000000 */
[----:B------:R-:W-:Y:S01]  /*1dd0*/  ULEA UR12, UR10, UR9, 0xb ;  /* 0x000000090a0c7291 */ /* 0x000fe2000f8e583f */
[----:B------:R-:W-:Y:S01]  /*1de0*/  UMOV UR5, 0x40000040 ;  /* 0x4000004000057882 */ /* 0x000fe20000000000 */
[----:B------:R-:W-:-:S03]  /*1df0*/  UMOV UR7, 0x40000040 ;  /* 0x4000004000077882 */ /* 0x000fc60000000000 */
[----:B------:R-:W-:Y:S02]  /*1e00*/  UMOV UR4, UR13 ;  /* 0x0000000d00047c82 */ /* 0x000fe40008000000 */
[----:B------:R-:W-:Y:S02]  /*1e10*/  UMOV UR6, UR12 ;  /* 0x0000000c00067c82 */ /* 0x000fe40008000000 */
[----:B------:R-:W-:Y:S01]  /*1e20*/  HGMMA.64x128x16.F32 R24, gdesc[UR4], R24, gsb0 ;  /* 0x01e00000041879f0 */ /* 0x000fe20008000818 */
        /* <DEDUP_REMOVED lines=51> */
[----:B------:R-:W-:Y:S01]  /*2160*/  BPT.TRAP 0x1 ;  /* 0x000000040000795c */ /* 0x000fe20000300000 */
.L_x_25:
[----:B------:R-:W-:Y:S02]  /*2170*/  UISETP.GT.U32.AND UP0, UPT, UR40, 0x1, UPT ;  /* 0x000000012800788c */ /* 0x000fe4000bf04070 */
[----:B------:R-:W-:-:S04]  /*2180*/  ULEA UR4, UR11, UR41, 0x3 ;  /* 0x000000290b047291 */ /* 0x000fc8000f8e183f */
[----:B------:R-:W-:Y:S01]  /*2190*/  UIADD3 UR4, UR4, 0x10, URZ ;  /* 0x0000001004047890 */ /* 0x000fe2000fffe03f */
[----:B------:R-:W-:-:S03]  /*21a0*/  PLOP3.LUT P1, PT, PT, PT, UP0, 0x80, 0x0 ;  /* 0x000000000000781c */ /* 0x000fc60003f2f008 */
[----:B------:R-:W-:-:S09]  /*21b0*/  UPRMT UR4, URZ, 0x654, UR4 ;  /* 0x000006543f047896 */ /* 0x000fd20008000004 */
[----:B------:R-:W-:Y:S01]  /*21c0*/  SYNCS.ARRIVE.TRANS64.RED.A1T0 RZ, [UR4], RZ ;  /* 0x000000ffffff79a7 */ /* 0x000fe20008100404 */
[----:B------:R-:W-:Y:S05]  /*21d0*/  @P1 BRA `(.L_x_26) ;  /* 0x0000000000041947 */ /* 0x000fea0003800000 */
[----:B------:R-:W-:Y:S01]  /*21e0*/  BPT.TRAP 0x1 ;  /* 0x000000040000795c */ /* 0x000fe20000300000 */
.L_x_26:
[----:B------:R-:W-:Y:S01]  /*21f0*/  UIADD3 UR10, UR10, 0x1, URZ ;  /* 0x000000010a0a7890 */ /* 0x000fe2000fffe03f */
[C---:B------:R-:W-:Y:S01]  /*2200*/  ISETP.GT.AND P1, PT, R0.reuse, 0x1, PT ;  /* 0x000000010000780c */ /* 0x040fe20003f24270 */
[----:B------:R-:W-:Y:S01]  /*2210*/  UIADD3 UR11, UR11, 0x1, URZ ;  /* 0x000000010b0b7890 */ /* 0x000fe2000fffe03f */
[----:B------:R-:W-:Y:S01]  /*2220*/  VIADD R0, R0, 0xffffffff ;  /* 0xffffffff00007836 */ /* 0x000fe20000000000 */
[----:B------:R-:W-:Y:S02]  /*2230*/  UISETP.NE.AND UP0, UPT, UR10, 0x2, UPT ;  /* 0x000000020a00788c */ /* 0x000fe4000bf05270 */
[----:B------:R-:W-:Y:S02]  /*2240*/  UISETP.NE.AND UP1, UPT, UR11, 0x2, UPT ;  /* 0x000000020b00788c */ /* 0x000fe4000bf25270 */
[----:B------:R-:W-:Y:S02]  /*2250*/  USEL UR4, URZ, 0x1, UP0 ;  /* 0x000000013f047887 */ /* 0x000fe40008000000 */
[----:B------:R-:W-:-:S02]  /*2260*/  USEL UR10, UR10, URZ, UP0 ;  /* 0x0000003f0a0a7287 */ /* 0x000fc40008000000 */
[----:B------:R-:W-:Y:S02]  /*2270*/  USEL UR11, UR11, URZ, UP1 ;  /* 0x0000003f0b0b7287 */ /* 0x000fe40008800000 */
[----:B------:R-:W-:Y:S01]  /*2280*/  LOP3.LUT R5, R5, UR4, RZ, 0x3c, !PT ;  /* 0x0000000405057c12 */ /* 0x000fe2000f8e3cff */
[----:B------:R-:W-:Y:S09]  /*2290*/  @P1 BRA `(.L_x_27) ;  /* 0xfffffff8009c1947 */ /* 0x000ff2000383ffff */
.L_x_20:
[----:B01----:R-:W0:Y:S01]  /*22a0*/  LDC R0, c[0x0][0x28c] ;  /* 0x0000a300ff007b82 */ /* 0x003e220000000800 */
[----:B------:R1:W-:Y:S01]  /*22b0*/  SYNCS.ARRIVE.TRANS64.A1T0 RZ, [R99+UR50], RZ ;  /* 0x000000ff63ff79a7 */ /* 0x0003e20008100032 */
[----:B0-----:R-:W-:-:S13]  /*22c0*/  ISETP.GE.AND P1, PT, R0, 0x1, PT ;  /* 0x000000010000780c */ /* 0x001fda0003f26270 */
[----:B-1----:R-:W-:Y:S05]  /*22d0*/  @!P1 BRA `(.L_x_28) ;  /* 0x0000000000309947 */ /* 0x002fea0003800000 */
[----:B------:R-:W-:Y:S05]  /*22e0*/  @!P0 BRA `(.L_x_29) ;  /* 0x0000000000048947 */ /* 0x000fea0003800000 */
[----:B------:R-:W-:Y:S01]  /*22f0*/  BPT.TRAP 0x1 ;  /* 0x000000040000795c */ /* 0x000fe20000300000 */
.L_x_29:
[----:B------:R-:W-:Y:S02]  /*2300*/  UIADD3 UR4, UR46, UR45, URZ ;  /* 0x0000002d2e047290 */ /* 0x000fe4000fffe03f */
[----:B------:R-:W-:Y:S02]  /*2310*/  UISETP.GT.U32.AND UP0, UPT, UR40, 0x1, UPT ;  /* 0x000000012800788c */ /* 0x000fe4000bf04070 */
[----:B------:R-:W-:-:S04]  /*2320*/  USHF.L.U32 UR4, UR4, 0x3, URZ ;  /* 0x0000000304047899 */ /* 0x000fc8000800063f */
[----:B------:R-:W-:Y:S01]  /*2330*/  ULOP3.LUT UR4, UR4, 0x8, URZ, 0xc0, !UPT ;  /* 0x0000000804047892 */ /* 0x000fe2000f8ec03f */
[----:B------:R-:W-:-:S03]  /*2340*/  PLOP3.LUT P0, PT, PT, PT, UP0, 0x80, 0x0 ;  /* 0x000000000000781c */ /* 0x000fc60003f0f008 */
[----:B------:R-:W-:-:S04]  /*2350*/  UIADD3 UR4, UR41, 0x10, UR4 ;  /* 0x0000001029047890 */ /* 0x000fc8000fffe004 */
[----:B------:R-:W-:-:S09]  /*2360*/  UPRMT UR4, URZ, 0x654, UR4 ;  /* 0x000006543f047896 */ /* 0x000fd20008000004 */
[----:B------:R-:W-:Y:S01]  /*2370*/  SYNCS.ARRIVE.TRANS64.RED.A1T0 RZ, [UR4], RZ ;  /* 0x000000ffffff79a7 */ /* 0x000fe20008100404 */
[----:B------:R-:W-:Y:S05]  /*2380*/  @P0 BRA `(.L_x_28) ;  /* 0x0000000000040947 */ /* 0x000fea0003800000 */
[----:B------:R-:W-:Y:S01]  /*2390*/  BPT.TRAP 0x1 ;  /* 0x000000040000795c */ /* 0x000fe20000300000 */
.L_x_28:
[----:B------:R-:W-:Y:S02]  /*23a0*/  SHF.L.U32 R0, R98, 0x1f, RZ ;  /* 0x0000001f62007819 */ /* 0x000fe400000006ff */
[----:B------:R-:W-:Y:S02]  /*23b0*/  SHF.R.S32.HI R9, RZ, 0x1f, R19 ;  /* 0x0000001fff097819 */ /* 0x000fe40000011413 */
[----:B------:R-:W0:Y:S02]  /*23c0*/  SYNCS.PHASECHK.TRANS64.TRYWAIT P0, [R95+URZ+0x8], R0 ;  /* 0x000008005f0075a7 */ /* 0x000e24000800017f */
[----:B0-----:R-:W-:Y:S05]  /*23d0*/  @!P0 BRA `(.L_x_30) ;  /* 0x0000005800288947 */ /* 0x001fea0003800000 */
.L_x_182:
[----:B------:R-:W-:Y:S01]  /*23e0*/  ULDC.64 UR4, c[0x0][0x5d0] ;  /* 0x0001740000047ab9 */ /* 0x000fe20000000a00 */
[----:B------:R-:W-:Y:S01]  /*23f0*/  ULDC UR6, c[0x0][0x284] ;  /* 0x0000a10000067ab9 */ /* 0x000fe20000000800 */
[----:B0-----:R-:W-:Y:S02]  /*2400*/  IMAD R0, R9, UR4, RZ ;  /* 0x0000000409007c24 */ /* 0x001fe4000f8e02ff */
[----:B------:R-:W-:Y:S02]  /*2410*/  IMAD.SHL.U32 R10, R2, 0x80, RZ ;  /* 0x00000080020a7824 */ /* 0x000fe400078e00ff */
[C---:B------:R-:W-:Y:S02]  /*2420*/  IMAD R5, R19.reuse, UR5, R0 ;  /* 0x0000000513057c24 */ /* 0x040fe4000f8e0200 */
[----:B------:R-:W-:Y:S01]  /*2430*/  IMAD.SHL.U32 R0, R18, 0x40, RZ ;  /* 0x0000004012007824 */ /* 0x000fe200078e00ff */
[----:B------:R-:W-:Y:S01]  /*2440*/  SHF.R.S32.HI R11, RZ, 0x1f, R10 ;  /* 0x0000001fff0b7819 */ /* 0x000fe2000001140a */
[----:B------:R-:W-:Y:S01]  /*2450*/  IMAD.WIDE.U32 R2, R19, UR4, R90 ;  /* 0x0000000413027c25 */ /* 0x000fe2000f8e005a */
[----:B------:R-:W-:-:S02]  /*2460*/  ULDC.64 UR4, c[0x0][0x5c8] ;  /* 0x0001720000047ab9 */ /* 0x000fc40000000a00 */
[----:B------:R-:W-:Y:S01]  /*2470*/  ISETP.GE.AND P0, PT, R0, UR6, PT ;  /* 0x0000000600007c0c */ /* 0x000fe2000bf06270 */
[----:B------:R-:W-:Y:S01]  /*2480*/  ULDC UR6, c[0x0][0x288] ;  /* 0x0000a20000067ab9 */ /* 0x000fe20000000800 */
[----:B------:R-:W-:Y:S01]  /*2490*/  IADD3 R2, P1, R10, R2, RZ ;  /* 0x000000020a027210 */ /* 0x000fe20007f3e0ff */
[----:B------:R-:W-:Y:S01]  /*24a0*/  IMAD.WIDE R14, R18, 0x40, R88 ;  /* 0x00000040120e7825 */ /* 0x000fe200078e0258 */
[----:B------:R-:W-:Y:S02]  /*24b0*/  ISETP.GE.OR P0, PT, R10, UR6, P0 ;  /* 0x000000060a007c0c */ /* 0x000fe40008706670 */
[----:B------:R-:W-:Y:S01]  /*24c0*/  IADD3.X R3, R11, R3, R5, P1, !PT ;  /* 0x000000030b037210 */ /* 0x000fe20000ffe405 */
[----:B------:R-:W-:-:S04]  /*24d0*/  IMAD R7, R15, UR4, RZ ;  /* 0x000000040f077c24 */ /* 0x000fc8000f8e02ff */
[C---:B------:R-:W-:Y:S02]  /*24e0*/  IMAD R7, R14.reuse, UR5, R7 ;  /* 0x000000050e077c24 */ /* 0x040fe4000f8e0207 */
[----:B------:R-:W-:-:S04]  /*24f0*/  IMAD.WIDE.U32 R20, R14, UR4, R2 ;  /* 0x000000040e147c25 */ /* 0x000fc8000f8e0002 */
[----:B------:R-:W-:Y:S05]  /*2500*/  @P0 BRA `(.L_x_31) ;  /* 0x0000003c00e00947 */ /* 0x000fea0003800000 */
[----:B-----5:R-:W-:Y:S01]  /*2510*/  FSETP.NEU.AND P1, PT, R23, RZ, PT ;  /* 0x000000ff1700720b */ /* 0x020fe20003f2d000 */
[----:B------:R-:W-:Y:S01]  /*2520*/  IMAD.IADD R18, R94, 0x1, -R10 ;  /* 0x000000015e127824 */ /* 0x000fe200078e0a0a */
[----:B------:R-:W-:Y:S01]  /*2530*/  BSSY B0, `(.L_x_31) ;  /* 0x00003f5000007945 */ /* 0x000fe20003800000 */
[----:B------:R-:W-:Y:S02]  /*2540*/  IMAD.IADD R0, R97, 0x1, -R0 ;  /* 0x0000000161007824 */ /* 0x000fe400078e0a00 */
[----:B------:R-:W-:Y:S01]  /*2550*/  IMAD.IADD R7, R21, 0x1, R7 ;  /* 0x0000000115077824 */ /* 0x000fe200078e0207 */
[----:B------:R-:W-:-:S04]  /*2560*/  ISETP.GT.AND P0, PT, R18, RZ, PT ;  /* 0x000000ff1200720c */ /* 0x000fc80003f04270 */
[----:B------:R-:W-:-:S03]  /*2570*/  ISETP.GT.AND P2, PT, R0, RZ, P0 ;  /* 0x000000ff0000720c */ /* 0x000fc60000744270 */
[----:B------:R-:W-:Y:S10]  /*2580*/  @!P1 BRA `(.L_x_32) ;  /* 0x0000002c00249947 */ /* 0x000ff40003800000 */
[----:B------:R-:W0:Y:S01]  /*2590*/  LDC.64 R100, c[0x0][0x5b8] ;  /* 0x00016e00ff647b82 */ /* 0x000e220000000a00 */
[----:B------:R-:W-:-:S07]  /*25a0*/  ULDC.64 UR4, c[0x0][0x5c0] ;  /* 0x0001700000047ab9 */ /* 0x000fce0000000a00 */
[----:B------:R-:W1:Y:S08]  /*25b0*/  LDC.64 R104, c[0x0][0x5b0] ;  /* 0x00016c00ff687b82 */ /* 0x000e700000000a00 */
[----:B------:R-:W2:Y:S01]  /*25c0*/  LDC.64 R106, c[0x0][0x5a8] ;  /* 0x00016a00ff6a7b82 */ /* 0x000ea20000000a00 */
[-C--:B0-----:R-:W-:Y:S02]  /*25d0*/  IMAD R4, R9, R100.reuse, RZ ;  /* 0x0000006409047224 */ /* 0x081fe400078e02ff */
[----:B------:R-:W-:-:S04]  /*25e0*/  IMAD.WIDE.U32 R2, R19, R100, R90 ;  /* 0x0000006413027225 */ /* 0x000fc800078e005a */
[----:B------:R-:W-:Y:S01]  /*25f0*/  IMAD R101, R19, R101, R4 ;  /* 0x0000006513657224 */ /* 0x000fe200078e0204 */
[----:B------:R-:W-:Y:S01]  /*2600*/  IADD3 R4, P1, R10, R2, RZ ;  /* 0x000000020a047210 */ /* 0x000fe20007f3e0ff */
[----:B-1----:R-:W-:-:S03]  /*2610*/  IMAD R2, R15, R104, RZ ;  /* 0x000000680f027224 */ /* 0x002fc600078e02ff */
[----:B------:R-:W-:Y:S01]  /*2620*/  IADD3.X R5, R11, R3, R101, P1, !PT ;  /* 0x000000030b057210 */ /* 0x000fe20000ffe465 */
[C---:B------:R-:W-:Y:S02]  /*2630*/  IMAD R103, R14.reuse, R105, R2 ;  /* 0x000000690e677224 */ /* 0x040fe400078e0202 */
[----:B------:R-:W-:-:S04]  /*2640*/  IMAD.WIDE.U32 R2, R14, R104, R4 ;  /* 0x000000680e027225 */ /* 0x000fc800078e0004 */
[----:B------:R-:W-:Y:S01]  /*2650*/  IMAD.IADD R3, R3, 0x1, R103 ;  /* 0x0000000103037824 */ /* 0x000fe200078e0267 */
[----:B--2---:R-:W-:-:S04]  /*2660*/  LEA R8, P1, R2, R106, 0x1 ;  /* 0x0000006a02087211 */ /* 0x004fc800078208ff */
[----:B------:R-:W-:-:S05]  /*2670*/  LEA.HI.X R9, R2, R107, R3, 0x1, P1 ;  /* 0x0000006b02097211 */ /* 0x000fca00008f0c03 */
[----:B------:R-:W2:Y:S01]  /*2680*/  @P2 LDG.E.LTC128B.U16 R21, desc[UR54][R8.64] ;  /* 0x0000003608152981 */ /* 0x000ea2000c1e1520 */
[----:B------:R-:W-:Y:S01]  /*2690*/  IMAD.WIDE.U32 R2, R14, R104, R10 ;  /* 0x000000680e027225 */ /* 0x000fe200078e000a */
[----:B------:R-:W-:Y:S02]  /*26a0*/  BSSY B1, `(.L_x_33) ;  /* 0x0000015000017945 */ /* 0x000fe40003800000 */
[----:B------:R-:W-:-:S04]  /*26b0*/  IADD3 R12, P1, R90, R2, RZ ;  /* 0x000000025a0c7210 */ /* 0x000fc80007f3e0ff */
[----:B------:R-:W-:Y:S02]  /*26c0*/  IADD3.X R13, R91, R103, R3, P1, !PT ;  /* 0x000000675b0d7210 */ /* 0x000fe40000ffe403 */
[----:B------:R-:W-:Y:S01]  /*26d0*/  LEA R6, P1, R20, UR4, 0x1 ;  /* 0x0000000414067c11 */ /* 0x000fe2000f8208ff */
[----:B------:R-:W-:-:S03]  /*26e0*/  IMAD.WIDE.U32 R12, R19, R100, R12 ;  /* 0x00000064130c7225 */ /* 0x000fc600078e000c */
[----:B------:R-:W-:Y:S02]  /*26f0*/  LEA.HI.X R7, R20, UR5, R7, 0x1, P1 ;  /* 0x0000000514077c11 */ /* 0x000fe400088f0c07 */
[----:B------:R-:W-:-:S04]  /*2700*/  ISETP.GT.AND P1, PT, R18, 0x1, PT ;  /* 0x000000011200780c */ /* 0x000fc80003f24270 */
[----:B------:R-:W-:Y:S01]  /*2710*/  ISETP.GT.AND P3, PT, R0, RZ, P1 ;  /* 0x000000ff0000720c */ /* 0x000fe20000f64270 */
[----:B--2---:R-:W-:-:S05]  /*2720*/  HADD2.F32 R2, -RZ, R21.H0_H0 ;  /* 0x20000015ff027230 */ /* 0x004fca0000004100 */
[----:B------:R-:W-:Y:S01]  /*2730*/  FMUL R3, R2, R23 ;  /* 0x0000001702037220 */ /* 0x000fe20000400000 */
[----:B------:R-:W-:-:S03]  /*2740*/  LEA R2, P4, R12, R106, 0x1 ;  /* 0x0000006a0c027211 */ /* 0x000fc600078808ff */
[----:B------:R-:W-:-:S05]  /*2750*/  FFMA R3, R24, R22, R3 ;  /* 0x0000001618037223 */ /* 0x000fca0000000003 */
[----:B------:R-:W-:Y:S01]  /*2760*/  F2FP.F16.F32.PACK_AB R8, RZ, R3 ;  /* 0x00000003ff08723e */ /* 0x000fe200000000ff */
[----:B------:R-:W-:-:S03]  /*2770*/  IMAD.IADD R3, R101, 0x1, R13 ;  /* 0x0000000165037824 */ /* 0x000fc600078e020d */
[----:B------:R-:W-:Y:S01]  /*2780*/  PRMT R9, R8, 0x7610, R9 ;  /* 0x0000761008097816 */ /* 0x000fe20000000009 */
[----:B------:R-:W-:Y:S01]  /*2790*/  IMAD.SHL.U32 R8, R104, 0x8, RZ ;  /* 0x0000000868087824 */ /* 0x000fe200078e00ff */
[----:B------:R-:W-:-:S03]  /*27a0*/  LEA.HI.X R3, R12, R107, R3, 0x1, P4 ;  /* 0x0000006b0c037211 */ /* 0x000fc600020f0c03 */
[----:B------:R0:W-:Y:S02]  /*27b0*/  @P2 STG.E.U16 desc[UR54][R6.64], R9 ;  /* 0x0000000906002986 */ /* 0x0001e4000c101536 */
[----:B0-----:R-:W-:Y:S01]  /*27c0*/  SHF.L.U64.HI R9, R104, 0x3, R105 ;  /* 0x0000000368097819 */ /* 0x001fe20000010269 */
[----:B------:R-:W-:Y:S06]  /*27d0*/  @!P3 BRA `(.L_x_34) ;  /* 0x000000000004b947 */ /* 0x000fec0003800000 */
[----:B------:R0:W5:Y:S02]  /*27e0*/  LDG.E.LTC128B.U16 R21, desc[UR54][R2.64+0x2] ;  /* 0x0000023602157981 */ /* 0x000164000c1e1520 */
.L_x_34:
[----:B------:R-:W-:Y:S05]  /*27f0*/  BSYNC B1 ;  /* 0x0000000000017941 */ /* 0x000fea0003800000 */
.L_x_33:
[----:B------:R-:W-:Y:S01]  /*2800*/  IMAD.WIDE.U32 R8, R14, R104, R8 ;  /* 0x000000680e087225 */ /* 0x000fe200078e0008 */
[----:B------:R-:W-:-:S03]  /*2810*/  ISETP.GT.AND P0, PT, R0, 0x8, P0 ;  /* 0x000000080000780c */ /* 0x000fc60000704270 */
[----:B-----5:R-:W-:Y:S01]  /*2820*/  HADD2.F32 R12, -RZ, R21.H0_H0 ;  /* 0x20000015ff0c7230 */ /* 0x020fe20000004100 */
[----:B------:R-:W-:Y:S01]  /*2830*/  IADD3 R4, P2, R4, R8, RZ ;  /* 0x0000000804047210 */ /* 0x000fe20007f5e0ff */
[----:B------:R-:W-:-:S03]  /*2840*/  IMAD.IADD R103, R103, 0x1, R9 ;  /* 0x0000000167677824 */ /* 0x000fc600078e0209 */
[----:B------:R-:W-:Y:S01]  /*2850*/  FMUL R12, R12, R23 ;  /* 0x000000170c0c7220 */ /* 0x000fe20000400000 */
[----:B------:R-:W-:-:S03]  /*2860*/  IMAD.X R5, R103, 0x1, R5, P2 ;  /* 0x0000000167057824 */ /* 0x000fc600010e0605 */
[----:B------:R-:W-:Y:S01]  /*2870*/  FFMA R25, R25, R22, R12 ;  /* 0x0000001619197223 */ /* 0x000fe2000000000c */
[----:B------:R-:W-:-:S04]  /*2880*/  LEA R12, P2, R4, R106, 0x1 ;  /* 0x0000006a040c7211 */ /* 0x000fc800078408ff */
[----:B------:R-:W-:Y:S01]  /*2890*/  LEA.HI.X R13, R4, R107, R5, 0x1, P2 ;  /* 0x0000006b040d7211 */ /* 0x000fe200010f0c05 */
[----:B------:R-:W-:Y:S01]  /*28a0*/  @P3 IMAD.MOV.U32 R4, RZ, RZ, R6 ;  /* 0x000000ffff043224 */ /* 0x000fe200078e0006 */
[----:B------:R-:W-:Y:S01]  /*28b0*/  F2FP.F16.F32.PACK_AB R25, RZ, R25 ;  /* 0x00000019ff19723e */ /* 0x000fe200000000ff */
[----:B------:R-:W-:-:S05]  /*28c0*/  @P3 IMAD.MOV.U32 R5, RZ, RZ, R7 ;  /* 0x000000ffff053224 */ /* 0x000fca00078e0007 */
[----:B------:R1:W-:Y:S04]  /*28d0*/  @P3 STG.E.U16 desc[UR54][R4.64+0x2], R25 ;  /* 0x0000021904003986 */ /* 0x0003e8000c101536 */
[----:B------:R-:W2:Y:S01]  /*28e0*/  @P0 LDG.E.LTC128B.U16 R21, desc[UR54][R12.64] ;  /* 0x000000360c150981 */ /* 0x000ea2000c1e1520 */
[----:B------:R-:W-:Y:S01]  /*28f0*/  IADD3 R10, P2, P3, R90, R8, R10 ;  /* 0x000000085a0a7210 */ /* 0x000fe20007b5e00a */
[----:B------:R-:W-:Y:S01]  /*2900*/  BSSY B1, `(.L_x_35) ;  /* 0x0000011000017945 */ /* 0x000fe20003800000 */
[----:B------:R-:W-:Y:S02]  /*2910*/  SHF.L.U64.HI R15, R93, 0x1, R92 ;  /* 0x000000015d0f7819 */ /* 0x000fe4000001025c */
[----:B------:R-:W-:Y:S02]  /*2920*/  IADD3.X R11, R91, R103, R11, P2, P3 ;  /* 0x000000675b0b7210 */ /* 0x000fe400017e640b */
[----:B------:R-:W-:Y:S01]  /*2930*/  ISETP.GT.AND P1, PT, R0, 0x8, P1 ;  /* 0x000000080000780c */ /* 0x000fe20000f24270 */
[----:B------:R-:W-:-:S04]  /*2940*/  IMAD.WIDE.U32 R10, R19, R100, R10 ;  /* 0x00000064130a7225 */ /* 0x000fc800078e000a */
[----:B------:R-:W-:Y:S01]  /*2950*/  IMAD.IADD R11, R101, 0x1, R11 ;  /* 0x00000001650b7824 */ /* 0x000fe200078e020b */
[----:B-1----:R-:W-:-:S04]  /*2960*/  LEA R4, P3, R10, R106, 0x1 ;  /* 0x0000006a0a047211 */ /* 0x002fc800078608ff */
[----:B------:R-:W-:Y:S01]  /*2970*/  LEA.HI.X R5, R10, R107, R11, 0x1, P3 ;  /* 0x0000006b0a057211 */ /* 0x000fe200018f0c0b */
[----:B--2---:R-:W-:-:S05]  /*2980*/  HADD2.F32 R8, -RZ, R21.H0_H0 ;  /* 0x20000015ff087230 */ /* 0x004fca0000004100 */
[----:B------:R-:W-:Y:S01]  /*2990*/  FMUL R9, R8, R23 ;  /* 0x0000001708097220 */ /* 0x000fe20000400000 */
[----:B------:R-:W-:-:S03]  /*29a0*/  LEA R8, P2, R93, R6, 0x1 ;  /* 0x000000065d087211 */ /* 0x000fc600078408ff */
[----:B------:R-:W-:-:S05]  /*29b0*/  FFMA R9, R26, R22, R9 ;  /* 0x000000161a097223 */ /* 0x000fca0000000009 */
[----:B------:R-:W-:Y:S01]  /*29c0*/  F2FP.F16.F32.PACK_AB R12, RZ, R9 ;  /* 0x00000009ff0c723e */ /* 0x000fe200000000ff */
[----:B------:R-:W-:-:S05]  /*29d0*/  IMAD.X R9, R15, 0x1, R7, P2 ;  /* 0x000000010f097824 */ /* 0x000fca00010e0607 */
[----:B------:R1:W-:Y:S01]  /*29e0*/  @P0 STG.E.U16 desc[UR54][R8.64], R12 ;  /* 0x0000000c08000986 */ /* 0x0003e2000c101536 */
[----:B------:R-:W-:Y:S05]  /*29f0*/  @!P1 BRA `(.L_x_36) ;  /* 0x0000000000049947 */ /* 0x000fea0003800000 */
[----:B------:R2:W5:Y:S02]  /*2a00*/  LDG.E.LTC128B.U16 R21, desc[UR54][R4.64+0x2] ;  /* 0x0000023604157981 */ /* 0x000564000c1e1520 */
.L_x_36:
[----:B------:R-:W-:Y:S05]  /*2a10*/  BSYNC B1 ;  /* 0x0000000000017941 */ /* 0x000fea0003800000 */
.L_x_35:
[----:B-----5:R-:W-:Y:S01]  /*2a20*/  HADD2.F32 R10, -RZ, R21.H0_H0 ;  /* 0x20000015ff0a7230 */ /* 0x020fe20000004100 */
[----:B------:R-:W-:Y:S01]  /*2a30*/  ISETP.GT.AND P0, PT, R18, 0x8, PT ;  /* 0x000000081200780c */ /* 0x000fe20003f04270 */
[----:B------:R-:W-:Y:S03]  /*2a40*/  BSSY B1, `(.L_x_37) ;  /* 0x0000008000017945 */ /* 0x000fe60003800000 */
[----:B------:R-:W-:Y:S01]  /*2a50*/  FMUL R10, R10, R23 ;  /* 0x000000170a0a7220 */ /* 0x000fe20000400000 */
[----:B------:R-:W-:-:S03]  /*2a60*/  ISETP.GT.AND P2, PT, R0, RZ, P0 ;  /* 0x000000ff0000720c */ /* 0x000fc60000744270 */
[----:B------:R-:W-:-:S05]  /*2a70*/  FFMA R10, R27, R22, R10 ;  /* 0x000000161b0a7223 */ /* 0x000fca000000000a */
[----:B------:R-:W-:-:S05]  /*2a80*/  F2FP.F16.F32.PACK_AB R10, RZ, R10 ;  /* 0x0000000aff0a723e */ /* 0x000fca00000000ff */
[----:B------:R3:W-:Y:S01]  /*2a90*/  @P1 STG.E.U16 desc[UR54][R8.64+0x2], R10 ;  /* 0x0000020a08001986 */ /* 0x0007e2000c101536 */
[----:B------:R-:W-:Y:S05]  /*2aa0*/  @!P2 BRA `(.L_x_38) ;  /* 0x000000000004a947 */ /* 0x000fea0003800000 */
[----:B------:R4:W5:Y:S02]  /*2ab0*/  LDG.E.LTC128B.U16 R21, desc[UR54][R2.64+0x10] ;  /* 0x0000103602157981 */ /* 0x000964000c1e1520 */
.L_x_38:
[----:B------:R-:W-:Y:S05]  /*2ac0*/  BSYNC B1 ;  /* 0x0000000000017941 */ /* 0x000fea0003800000 */
.L_x_37:
[----:B---3-5:R-:W-:Y:S01]  /*2ad0*/  HADD2.F32 R10, -RZ, R21.H0_H0 ;  /* 0x20000015ff0a7230 */ /* 0x028fe20000004100 */
        /* <DEDUP_REMOVED lines=9> */
.L_x_40:
[----:B------:R-:W-:Y:S05]  /*2b70*/  BSYNC B1 ;  /* 0x0000000000017941 */ /* 0x000fea0003800000 */
.L_x_39:
[----:B-----5:R-:W-:Y:S01]  /*2b80*/  HADD2.F32 R10, -RZ, R21.H0_H0 ;  /* 0x20000015ff0a7230 */ /* 0x020fe20000004100 */
[----:B------:R-:W-:Y:S01]  /*2b90*/  ISETP.GT.AND P0, PT, R0, 0x8, P0 ;  /* 0x000000080000780c */ /* 0x000fe20000704270 */
[----:B------:R-:W-:Y:S03]  /*2ba0*/  BSSY B1, `(.L_x_41) ;  /* 0x0000007000017945 */ /* 0x000fe60003800000 */
[----:B------:R-:W-:-:S04]  /*2bb0*/  FMUL R10, R10, R23 ;  /* 0x000000170a0a7220 */ /* 0x000fc80000400000 */
[----:B------:R-:W-:-:S05]  /*2bc0*/  FFMA R10, R29, R22, R10 ;  /* 0x000000161d0a7223 */ /* 0x000fca000000000a */
[----:B------:R-:W-:-:S05]  /*2bd0*/  F2FP.F16.F32.PACK_AB R10, RZ, R10 ;  /* 0x0000000aff0a723e */ /* 0x000fca00000000ff */
[----:B------:R0:W-:Y:S01]  /*2be0*/  @P3 STG.E.U16 desc[UR54][R6.64+0x12], R10 ;  /* 0x0000120a06003986 */ /* 0x0001e2000c101536 */
[----:B------:R-:W-:Y:S05]  /*2bf0*/  @!P0 BRA `(.L_x_42) ;  /* 0x0000000000048947 */ /* 0x000fea0003800000 */
[----:B------:R0:W5:Y:S02]  /*2c00*/  LDG.E.LTC128B.U16 R21, desc[UR54][R4.64+0x10] ;  /* 0x0000103604157981 */ /* 0x000164000c1e1520 */
.L_x_42:
[----:B------:R-:W-:Y:S05]  /*2c10*/  BSYNC B1 ;  /* 0x0000000000017941 */ /* 0x000fea0003800000 */
.L_x_41:
[----:B0----5:R-:W-:Y:S01]  /*2c20*/  HADD2.F32 R10, -RZ, R21.H0_H0 ;  /* 0x20000015ff0a7230 */ /* 0x021fe20000004100 */
[----:B------:R-:W-:Y:S01]  /*2c30*/  ISETP.GT.AND P1, PT, R0, 0x8, P1 ;  /* 0x000000080000780c */ /* 0x000fe20000f24270 */
[----:B------:R-:W-:Y:S03]  /*2c40*/  BSSY B1, `(.L_x_43) ;  /* 0x0000007000017945 */ /* 0x000fe60003800000 */
[----:B---3--:R-:W-:-:S04]  /*2c50*/  FMUL R11, R10, R23 ;  /* 0x000000170a0b7220 */ /* 0x008fc80000400000 */
[----:B------:R-:W-:-:S05]  /*2c60*/  FFMA R11, R30, R22, R11 ;  /* 0x000000161e0b7223 */ /* 0x000fca000000000b */
[----:B------:R-:W-:-:S05]  /*2c70*/  F2FP.F16.F32.PACK_AB R11, RZ, R11 ;  /* 0x0000000bff0b723e */ /* 0x000fca00000000ff */
[----:B------:R0:W-:Y:S01]  /*2c80*/  @P0 STG.E.U16 desc[UR54][R8.64+0x10], R11 ;  /* 0x0000100b08000986 */ /* 0x0001e2000c101536 */
[----:B------:R-:W-:Y:S05]  /*2c90*/  @!P1 BRA `(.L_x_44) ;  /* 0x0000000000049947 */ /* 0x000fea0003800000 */
[----:B------:R3:W5:Y:S02]  /*2ca0*/  LDG.E.LTC128B.U16 R21, desc[UR54][R4.64+0x12] ;  /* 0x0000123604157981 */ /* 0x000764000c1e1520 */
.L_x_44:
[----:B------:R-:W-:Y:S05]  /*2cb0*/  BSYNC B1 ;  /* 0x0000000000017941 */ /* 0x000fea0003800000 */
.L_x_43:
        /* <DEDUP_REMOVED lines=10> */
.L_x_46:
[----:B------:R-:W-:Y:S05]  /*2d60*/  BSYNC B1 ;  /* 0x0000000000017941 */ /* 0x000fea0003800000 */
.L_x_45:
[----:B0----5:R-:W-:Y:S01]  /*2d70*/  HADD2.F32 R10, -RZ, R21.H0_H0 ;  /* 0x20000015ff0a7230 */ /* 0x021fe20000004100 */
        /* <DEDUP_REMOVED lines=9> */
.L_x_48:
[----:B------:R-:W-:Y:S05]  /*2e10*/  BSYNC B1 ;  /* 0x0000000000017941 */ /* 0x000fea0003800000 */
.L_x_47:
        /* <DEDUP_REMOVED lines=9> */
.L_x_50:
[----:B------:R-:W-:Y:S05]  /*2eb0*/  BSYNC B1 ;  /* 0x0000000000017941 */ /* 0x000fea0003800000 */
.L_x_49:
[----:B0----5:R-:W-:Y:S01]  /*2ec0*/  HADD2.F32 R10, -RZ, R21.H0_H0 ;  /* 0x20000015ff0a7230 */ /* 0x021fe20000004100 */
        /* <DEDUP_REMOVED lines=8> */
.L_x_52:
[----:B------:R-:W-:Y:S05]  /*2f50*/  BSYNC B1 ;  /* 0x0000000000017941 */ /* 0x000fea0003800000 */
.L_x_51:
        /* <DEDUP_REMOVED lines=10> */
.L_x_54:
[----:B------:R-:W-:Y:S05]  /*3000*/  BSYNC B1 ;  /* 0x0000000000017941 */ /* 0x000fea0003800000 */
.L_x_53:
        /* <DEDUP_REMOVED lines=10> */
.L_x_56:
[----:B------:R-:W-:Y:S05]  /*30b0*/  BSYNC B1 ;  /* 0x0000000000017941 */ /* 0x000fea0003800000 */
.L_x_55:
        /* <DEDUP_REMOVED lines=9> */
.L_x_58:
[----:B------:R-:W-:Y:S05]  /*3150*/  BSYNC B1 ;  /* 0x0000000000017941 */ /* 0x000fea0003800000 */
.L_x_57:
        /* <DEDUP_REMOVED lines=9> */
.L_x_60:
[----:B------:R-:W-:Y:S05]  /*31f0*/  BSYNC B1 ;  /* 0x0000000000017941 */ /* 0x000fea0003800000 */
.L_x_59:
        /* <DEDUP_REMOVED lines=10> */
.L_x_62:
[----:B------:R-:W-:Y:S05]  /*32a0*/  BSYNC B1 ;  /* 0x0000000000017941 */ /* 0x000fea0003800000 */
.L_x_61:
        /* <DEDUP_REMOVED lines=10> */
.L_x_64:
[----:B------:R-:W-:Y:S05]  /*3350*/  BSYNC B1 ;  /* 0x0000000000017941 */ /* 0x000fea0003800000 */
.L_x_63:
        /* <DEDUP_REMOVED lines=9> */
.L_x_66:
[----:B------:R-:W-:Y:S05]  /*33f0*/  BSYNC B1 ;  /* 0x0000000000017941 */ /* 0x000fea0003800000 */
.L_x_65:
        /* <DEDUP_REMOVED lines=9> */
.L_x_68:
[----:B------:R-:W-:Y:S05]  /*3490*/  BSYNC B1 ;  /* 0x0000000000017941 */ /* 0x000fea0003800000 */
.L_x_67:
        /* <DEDUP_REMOVED lines=10> */
.L_x_70:
[----:B------:R-:W-:Y:S05]  /*3540*/  BSYNC B1 ;  /* 0x0000000000017941 */ /* 0x000fea0003800000 */
.L_x_69:
        /* <DEDUP_REMOVED lines=10> */
.L_x_72:
[----:B------:R-:W-:Y:S05]  /*35f0*/  BSYNC B1 ;  /* 0x0000000000017941 */ /* 0x000fea0003800000 */
.L_x_71:
        /* <DEDUP_REMOVED lines=9> */
.L_x_74:
[----:B------:R-:W-:Y:S05]  /*3690*/  BSYNC B1 ;  /* 0x0000000000017941 */ /* 0x000fea0003800000 */
.L_x_73:
        /* <DEDUP_REMOVED lines=9> */
.L_x_76:
[----:B------:R-:W-:Y:S05]  /*3730*/  BSYNC B1 ;  /* 0x0000000000017941 */ /* 0x000fea0003800000 */
.L_x_75:
        /* <DEDUP_REMOVED lines=10> */
.L_x_78:
[----:B------:R-:W-:Y:S05]  /*37e0*/  BSYNC B1 ;  /* 0x0000000000017941 */ /* 0x000fea0003800000 */
.L_x_77:
        /* <DEDUP_REMOVED lines=10> */
.L_x_80:
[----:B------:R-:W-:Y:S05]  /*3890*/  BSYNC B1 ;  /* 0x0000000000017941 */ /* 0x000fea0003800000 */
.L_x_79:
        /* <DEDUP_REMOVED lines=9> */
.L_x_82:
[----:B------:R-:W-:Y:S05]  /*3930*/  BSYNC B1 ;  /* 0x0000000000017941 */ /* 0x000fea0003800000 */
.L_x_81:
        /* <DEDUP_REMOVED lines=9> */
.L_x_84:
[----:B------:R-:W-:Y:S05]  /*39d0*/  BSYNC B1 ;  /* 0x0000000000017941 */ /* 0x000fea0003800000 */
.L_x_83:
        /* <DEDUP_REMOVED lines=10> */
.L_x_86:
[----:B------:R-:W-:Y:S05]  /*3a80*/  BSYNC B1 ;  /* 0x0000000000017941 */ /* 0x000fea0003800000 */
.L_x_85:
        /* <DEDUP_REMOVED lines=10> */
.L_x_88:
[----:B------:R-:W-:Y:S05]  /*3b30*/  BSYNC B1 ;  /* 0x0000000000017941 */ /* 0x000fea0003800000 */
.L_x_87:
        /* <DEDUP_REMOVED lines=9> */
.L_x_90:
[----:B------:R-:W-:Y:S05]  /*3bd0*/  BSYNC B1 ;  /* 0x0000000000017941 */ /* 0x000fea0003800000 */
.L_x_89:
        /* <DEDUP_REMOVED lines=9> */
.L_x_92:
[----:B------:R-:W-:Y:S05]  /*3c70*/  BSYNC B1 ;  /* 0x0000000000017941 */ /* 0x000fea0003800000 */
.L_x_91:
        /* <DEDUP_REMOVED lines=10> */
.L_x_94:
[----:B------:R-:W-:Y:S05]  /*3d20*/  BSYNC B1 ;  /* 0x0000000000017941 */ /* 0x000fea0003800000 */
.L_x_93:
        /* <DEDUP_REMOVED lines=10> */
.L_x_96:
[----:B------:R-:W-:Y:S05]  /*3dd0*/  BSYNC B1 ;  /* 0x0000000000017941 */ /* 0x000fea0003800000 */
.L_x_95:
        /* <DEDUP_REMOVED lines=9> */
.L_x_98:
[----:B------:R-:W-:Y:S05]  /*3e70*/  BSYNC B1 ;  /* 0x0000000000017941 */ /* 0x000fea0003800000 */
.L_x_97:
        /* <DEDUP_REMOVED lines=9> */
.L_x_100:
[----:B------:R-:W-:Y:S05]  /*3f10*/  BSYNC B1 ;  /* 0x0000000000017941 */ /* 0x000fea0003800000 */
.L_x_99:
        /* <DEDUP_REMOVED lines=10> */
.L_x_102:
[----:B------:R-:W-:Y:S05]  /*3fc0*/  BSYNC B1 ;  /* 0x0000000000017941 */ /* 0x000fea0003800000 */
.L_x_101:
        /* <DEDUP_REMOVED lines=10> */
.L_x_104:
[----:B------:R-:W-:Y:S05]  /*4070*/  BSYNC B1 ;  /* 0x0000000000017941 */ /* 0x000fea0003800000 */
.L_x_103:
        /* <DEDUP_REMOVED lines=9> */
.L_x_106:
[----:B------:R-:W-:Y:S05]  /*4110*/  BSYNC B1 ;  /* 0x0000000000017941 */ /* 0x000fea0003800000 */
.L_x_105:
        /* <DEDUP_REMOVED lines=9> */
.L_x_108:
[----:B------:R-:W-:Y:S05]  /*41b0*/  BSYNC B1 ;  /* 0x0000000000017941 */ /* 0x000fea0003800000 */
.L_x_107:
        /* <DEDUP_REMOVED lines=10> */
.L_x_110:
[----:B------:R-:W-:Y:S05]  /*4260*/  BSYNC B1 ;  /* 0x0000000000017941 */ /* 0x000fea0003800000 */
.L_x_109:
        /* <DEDUP_REMOVED lines=10> */
.L_x_112:
[----:B------:R-:W-:Y:S05]  /*4310*/  BSYNC B1 ;  /* 0x0000000000017941 */ /* 0x000fea0003800000 */
.L_x_111:
        /* <DEDUP_REMOVED lines=9> */
.L_x_114:
[----:B------:R-:W-:Y:S05]  /*43b0*/  BSYNC B1 ;  /* 0x0000000000017941 */ /* 0x000fea0003800000 */
.L_x_113:
        /* <DEDUP_REMOVED lines=9> */
.L_x_116:
[----:B------:R-:W-:Y:S05]  /*4450*/  BSYNC B1 ;  /* 0x0000000000017941 */ /* 0x000fea0003800000 */
.L_x_115:
        /* <DEDUP_REMOVED lines=10> */
.L_x_118:
[----:B------:R-:W-:Y:S05]  /*4500*/  BSYNC B1 ;  /* 0x0000000000017941 */ /* 0x000fea0003800000 */
.L_x_117:
        /* <DEDUP_REMOVED lines=10> */
.L_x_120:
[----:B------:R-:W-:Y:S05]  /*45b0*/  BSYNC B1 ;  /* 0x0000000000017941 */ /* 0x000fea0003800000 */
.L_x_119:
        /* <DEDUP_REMOVED lines=9> */
.L_x_122:
[----:B------:R-:W-:Y:S05]  /*4650*/  BSYNC B1 ;  /* 0x0000000000017941 */ /* 0x000fea0003800000 */
.L_x_121:
        /* <DEDUP_REMOVED lines=9> */
.L_x_124:
[----:B------:R-:W-:Y:S05]  /*46f0*/  BSYNC B1 ;  /* 0x0000000000017941 */ /* 0x000fea0003800000 */
.L_x_123:
        /* <DEDUP_REMOVED lines=10> */
.L_x_126:
[----:B------:R-:W-:Y:S05]  /*47a0*/  BSYNC B1 ;  /* 0x0000000000017941 */ /* 0x000fea0003800000 */
.L_x_125:
        /* <DEDUP_REMOVED lines=10> */
.L_x_128:
[----:B------:R-:W-:Y:S05]  /*4850*/  BSYNC B1 ;  /* 0x0000000000017941 */ /* 0x000fea0003800000 */
.L_x_127:
        /* <DEDUP_REMOVED lines=9> */
.L_x_130:
[----:B------:R-:W-:Y:S05]  /*48f0*/  BSYNC B1 ;  /* 0x0000000000017941 */ /* 0x000fea0003800000 */
.L_x_129:
        /* <DEDUP_REMOVED lines=9> */
.L_x_132:
[----:B------:R-:W-:Y:S05]  /*4990*/  BSYNC B1 ;  /* 0x0000000000017941 */ /* 0x000fea0003800000 */
.L_x_131:
        /* <DEDUP_REMOVED lines=10> */
.L_x_134:
[----:B------:R-:W-:Y:S05]  /*4a40*/  BSYNC B1 ;  /* 0x0000000000017941 */ /* 0x000fea0003800000 */
.L_x_133:
        /* <DEDUP_REMOVED lines=10> */
.L_x_136:
[----:B------:R-:W-:Y:S05]  /*4af0*/  BSYNC B1 ;  /* 0x0000000000017941 */ /* 0x000fea0003800000 */
.L_x_135:
        /* <DEDUP_REMOVED lines=9> */
.L_x_138:
[----:B------:R-:W-:Y:S05]  /*4b90*/  BSYNC B1 ;  /* 0x0000000000017941 */ /* 0x000fea0003800000 */
.L_x_137:
        /* <DEDUP_REMOVED lines=9> */
.L_x_140:
[----:B------:R-:W-:Y:S05]  /*4c30*/  BSYNC B1 ;  /* 0x0000000000017941 */ /* 0x000fea0003800000 */
.L_x_139:
        /* <DEDUP_REMOVED lines=10> */
.L_x_142:
[----:B------:R-:W-:Y:S05]  /*4ce0*/  BSYNC B1 ;  /* 0x0000000000017941 */ /* 0x000fea0003800000 */
.L_x_141:
        /* <DEDUP_REMOVED lines=10> */
.L_x_144:
[----:B------:R-:W-:Y:S05]  /*4d90*/  BSYNC B1 ;  /* 0x0000000000017941 */ /* 0x000fea0003800000 */
.L_x_143:
        /* <DEDUP_REMOVED lines=9> */
.L_x_146:
[----:B------:R-:W-:Y:S05]  /*4e30*/  BSYNC B1 ;  /* 0x0000000000017941 */ /* 0x000fea0003800000 */
.L_x_145:
        /* <DEDUP_REMOVED lines=9> */
.L_x_148:
[----:B------:R-:W-:Y:S05]  /*4ed0*/  BSYNC B1 ;  /* 0x0000000000017941 */ /* 0x000fea0003800000 */
.L_x_147:
        /* <DEDUP_REMOVED lines=10> */
.L_x_150:
[----:B------:R-:W-:Y:S05]  /*4f80*/  BSYNC B1 ;  /* 0x0000000000017941 */ /* 0x000fea0003800000 */
.L_x_149:
        /* <DEDUP_REMOVED lines=10> */
.L_x_152:
[----:B------:R-:W-:Y:S05]  /*5030*/  BSYNC B1 ;  /* 0x0000000000017941 */ /* 0x000fea0003800000 */
.L_x_151:
[----:B0---45:R-:W-:Y:S01]  /*5040*/  HADD2.F32 R2, -RZ, R21.H0_H0 ;  /* 0x20000015ff027230 */ /* 0x031fe20000004100 */
        /* <DEDUP_REMOVED lines=8> */
.L_x_154:
[----:B------:R-:W-:Y:S05]  /*50d0*/  BSYNC B1 ;  /* 0x0000000000017941 */ /* 0x000fea0003800000 */
.L_x_153:
[----:B0----5:R-:W-:Y:S01]  /*50e0*/  HADD2.F32 R2, -RZ, R21.H0_H0 ;  /* 0x20000015ff027230 */ /* 0x021fe20000004100 */
[----:B------:R-:W-:Y:S01]  /*50f0*/  ISETP.GT.AND P1, PT, R0, 0x8, P1 ;  /* 0x000000080000780c */ /* 0x000fe20000f24270 */
[----:B------:R-:W-:Y:S03]  /*5100*/  BSSY B1, `(.L_x_155) ;  /* 0x000000a000017945 */ /* 0x000fe60003800000 */
[----:B------:R-:W-:Y:S01]  /*5110*/  FMUL R3, R2, R23 ;  /* 0x0000001702037220 */ /* 0x000fe20000400000 */
[----:B------:R-:W-:-:S03]  /*5120*/  @P0 IMAD.MOV.U32 R2, RZ, RZ, R8 ;  /* 0x000000ffff020224 */ /* 0x000fc600078e0008 */
[----:B------:R-:W-:-:S05]  /*5130*/  FFMA R3, R86, R22, R3 ;  /* 0x0000001656037223 */ /* 0x000fca0000000003 */
[----:B------:R-:W-:-:S04]  /*5140*/  F2FP.F16.F32.PACK_AB R3, RZ, R3 ;  /* 0x00000003ff03723e */ /* 0x000fc800000000ff */
[----:B------:R-:W-:Y:S01]  /*5150*/  PRMT R6, R3, 0x7610, R6 ;  /* 0x0000761003067816 */ /* 0x000fe20000000006 */
[----:B------:R-:W-:-:S05]  /*5160*/  @P0 IMAD.MOV.U32 R3, RZ, RZ, R9 ;  /* 0x000000ffff030224 */ /* 0x000fca00078e0009 */
[----:B------:R0:W-:Y:S01]  /*5170*/  @P0 STG.E.U16 desc[UR54][R2.64+0xf0], R6 ;  /* 0x0000f00602000986 */ /* 0x0001e2000c101536 */
[----:B------:R-:W-:Y:S05]  /*5180*/  @!P1 BRA `(.L_x_156) ;  /* 0x0000000000049947 */ /* 0x000fea0003800000 */
[----:B------:R0:W5:Y:S02]  /*5190*/  LDG.E.LTC128B.U16 R21, desc[UR54][R4.64+0xf2] ;  /* 0x0000f23604157981 */ /* 0x000164000c1e1520 */
.L_x_156:
[----:B------:R-:W-:Y:S05]  /*51a0*/  BSYNC B1 ;  /* 0x0000000000017941 */ /* 0x000fea0003800000 */
.L_x_155:
[----:B------:R-:W-:Y:S05]  /*51b0*/  @!P1 BRA `(.L_x_157) ;  /* 0x0000001000b09947 */ /* 0x000fea0003800000 */
[----:B-----5:R-:W-:-:S05]  /*51c0*/  HADD2.F32 R0, -RZ, R21.H0_H0 ;  /* 0x20000015ff007230 */ /* 0x020fca0000004100 */
[----:B------:R-:W-:-:S04]  /*51d0*/  FMUL R0, R0, R23 ;  /* 0x0000001700007220 */ /* 0x000fc80000400000 */
[----:B------:R-:W-:-:S05]  /*51e0*/  FFMA R0, R87, R22, R0 ;  /* 0x0000001657007223 */ /* 0x000fca0000000000 */
[----:B------:R-:W-:-:S05]  /*51f0*/  F2FP.F16.F32.PACK_AB R0, RZ, R0 ;  /* 0x00000000ff00723e */ /* 0x000fca00000000ff */
[----:B------:R0:W-:Y:S01]  /*5200*/  STG.E.U16 desc[UR54][R8.64+0xf2], R0 ;  /* 0x0000f20008007986 */ /* 0x0001e2000c101536 */
[----:B------:R-:W-:Y:S05]  /*5210*/  BRA `(.L_x_157) ;  /* 0x0000001000987947 */ /* 0x000fea0003800000 */
.L_x_32:
[----:B------:R-:W-:Y:S01]  /*5220*/  ISETP.GT.AND P3, PT, R18, 0x1, PT ;  /* 0x000000011200780c */ /* 0x000fe20003f64270 */
[----:B------:R-:W-:Y:S01]  /*5230*/  ULDC.64 UR4, c[0x0][0x5c0] ;  /* 0x0001700000047ab9 */ /* 0x000fe20000000a00 */
[-C--:B------:R-:W-:Y:S01]  /*5240*/  FMUL R24, R24, R22.reuse ;  /* 0x0000001618187220 */ /* 0x080fe20000400000 */
[-C--:B------:R-:W-:Y:S01]  /*5250*/  FMUL R25, R25, R22.reuse ;  /* 0x0000001619197220 */ /* 0x080fe20000400000 */
[----:B------:R-:W-:Y:S01]  /*5260*/  ISETP.GT.AND P1, PT, R0, RZ, P3 ;  /* 0x000000ff0000720c */ /* 0x000fe20001f24270 */
[-C--:B------:R-:W-:Y:S01]  /*5270*/  FMUL R26, R26, R22.reuse ;  /* 0x000000161a1a7220 */ /* 0x080fe20000400000 */
[----:B------:R-:W-:Y:S01]  /*5280*/  LEA R2, P4, R20, UR4, 0x1 ;  /* 0x0000000414027c11 */ /* 0x000fe2000f8808ff */
[----:B------:R-:W-:Y:S01]  /*5290*/  FMUL R27, R27, R22 ;  /* 0x000000161b1b7220 */ /* 0x000fe20000400000 */
[----:B------:R-:W-:Y:S01]  /*52a0*/  F2FP.F16.F32.PACK_AB R24, RZ, R24 ;  /* 0x00000018ff18723e */ /* 0x000fe200000000ff */
[-C--:B------:R-:W-:Y:S01]  /*52b0*/  FMUL R28, R28, R22.reuse ;  /* 0x000000161c1c7220 */ /* 0x080fe20000400000 */
[----:B------:R-:W-:Y:S01]  /*52c0*/  LEA.HI.X R3, R20, UR5, R7, 0x1, P4 ;  /* 0x0000000514037c11 */ /* 0x000fe2000a0f0c07 */
[-C--:B------:R-:W-:Y:S01]  /*52d0*/  FMUL R29, R29, R22.reuse ;  /* 0x000000161d1d7220 */ /* 0x080fe20000400000 */
[----:B------:R-:W-:Y:S01]  /*52e0*/  F2FP.F16.F32.PACK_AB R25, RZ, R25 ;  /* 0x00000019ff19723e */ /* 0x000fe200000000ff */
[-C--:B------:R-:W-:Y:S01]  /*52f0*/  FMUL R30, R30, R22.reuse ;  /* 0x000000161e1e7220 */ /* 0x080fe20000400000 */
[----:B------:R-:W-:Y:S01]  /*5300*/  SHF.L.U64.HI R5, R93, 0x1, R92 ;  /* 0x000000015d057819 */ /* 0x000fe2000001025c */
[----:B------:R-:W-:Y:S01]  /*5310*/  @P2 STG.E.U16 desc[UR54][R2.64], R24 ;  /* 0x0000001802002986 */ /* 0x000fe2000c101536 */
[----:B------:R-:W-:Y:S01]  /*5320*/  ISETP.GT.AND P2, PT, R0, 0x8, P0 ;  /* 0x000000080000780c */ /* 0x000fe20000744270 */
[----:B------:R-:W-:Y:S01]  /*5330*/  FMUL R31, R31, R22 ;  /* 0x000000161f1f7220 */ /* 0x000fe20000400000 */
[----:B------:R-:W-:Y:S01]  /*5340*/  LEA R4, P5, R93, R2, 0x1 ;  /* 0x000000025d047211 */ /* 0x000fe200078a08ff */
[----:B------:R-:W-:Y:S01]  /*5350*/  @P1 STG.E.U16 desc[UR54][R2.64+0x2], R25 ;  /* 0x0000021902001986 */ /* 0x000fe2000c101536 */
[----:B------:R-:W-:Y:S01]  /*5360*/  ISETP.GT.AND P1, PT, R18, 0x8, PT ;  /* 0x000000081200780c */ /* 0x000fe20003f24270 */
[-C--:B------:R-:W-:Y:S01]  /*5370*/  FMUL R32, R32, R22.reuse ;  /* 0x0000001620207220 */ /* 0x080fe20000400000 */
[----:B------:R-:W-:Y:S01]  /*5380*/  ISETP.GT.AND P3, PT, R0, 0x8, P3 ;  /* 0x000000080000780c */ /* 0x000fe20001f64270 */
[----:B------:R-:W-:Y:S01]  /*5390*/  IMAD.X R5, R5, 0x1, R3, P5 ;  /* 0x0000000105057824 */ /* 0x000fe200028e0603 */
[----:B------:R-:W-:Y:S01]  /*53a0*/  ISETP.GT.AND P0, PT, R18, 0x9, PT ;  /* 0x000000091200780c */ /* 0x000fe20003f04270 */
[-C--:B------:R-:W-:Y:S01]  /*53b0*/  FMUL R33, R33, R22.reuse ;  /* 0x0000001621217220 */ /* 0x080fe20000400000 */
[----:B------:R-:W-:Y:S01]  /*53c0*/  ISETP.GT.AND P4, PT, R0, RZ, P1 ;  /* 0x000000ff0000720c */ /* 0x000fe20000f84270 */
[-C--:B------:R-:W-:Y:S01]  /*53d0*/  FMUL R34, R34, R22.reuse ;  /* 0x0000001622227220 */ /* 0x080fe20000400000 */
[----:B------:R-:W-:Y:S01]  /*53e0*/  ISETP.GT.AND P5, PT, R0, RZ, P0 ;  /* 0x000000ff0000720c */ /* 0x000fe200007a4270 */
[----:B------:R-:W-:Y:S01]  /*53f0*/  FMUL R35, R35, R22 ;  /* 0x0000001623237220 */ /* 0x000fe20000400000 */
[----:B------:R-:W-:Y:S01]  /*5400*/  F2FP.F16.F32.PACK_AB R26, RZ, R26 ;  /* 0x0000001aff1a723e */ /* 0x000fe200000000ff */
[-C--:B------:R-:W-:Y:S01]  /*5410*/  FMUL R36, R36, R22.reuse ;  /* 0x0000001624247220 */ /* 0x080fe20000400000 */
[----:B------:R-:W-:Y:S01]  /*5420*/  F2FP.F16.F32.PACK_AB R27, RZ, R27 ;  /* 0x0000001bff1b723e */ /* 0x000fe200000000ff */
[----:B------:R-:W-:Y:S01]  /*5430*/  FMUL R37, R37, R22 ;  /* 0x0000001625257220 */ /* 0x000fe20000400000 */
[----:B------:R-:W-:Y:S01]  /*5440*/  F2FP.F16.F32.PACK_AB R28, RZ, R28 ;  /* 0x0000001cff1c723e */ /* 0x000fe200000000ff */
[----:B------:R-:W-:Y:S01]  /*5450*/  @P2 STG.E.U16 desc[UR54][R4.64], R26 ;  /* 0x0000001a04002986 */ /* 0x000fe2000c101536 */
[----:B------:R-:W-:Y:S01]  /*5460*/  ISETP.GT.AND P1, PT, R0, 0x8, P1 ;  /* 0x000000080000780c */ /* 0x000fe20000f24270 */
[-C--:B------:R-:W-:Y:S01]  /*5470*/  FMUL R38, R38, R22.reuse ;  /* 0x0000001626267220 */ /* 0x080fe20000400000 */
[----:B------:R-:W-:Y:S01]  /*5480*/  F2FP.F16.F32.PACK_AB R29, RZ, R29 ;  /* 0x0000001dff1d723e */ /* 0x000fe200000000ff */
[----:B------:R-:W-:Y:S01]  /*5490*/  @P3 STG.E.U16 desc[UR54][R4.64+0x2], R27 ;  /* 0x0000021b04003986 */ /* 0x000fe2000c101536 */
[----:B------:R-:W-:Y:S01]  /*54a0*/  ISETP.GT.AND P3, PT, R18, 0x10, PT ;  /* 0x000000101200780c */ /* 0x000fe20003f64270 */
[-C--:B------:R-:W-:Y:S01]  /*54b0*/  FMUL R39, R39, R22.reuse ;  /* 0x0000001627277220 */ /* 0x080fe20000400000 */
[----:B------:R-:W-:Y:S01]  /*54c0*/  ISETP.GT.AND P2, PT, R0, 0x8, P0 ;  /* 0x000000080000780c */ /* 0x000fe20000744270 */
[----:B------:R-:W-:Y:S01]  /*54d0*/  @P4 STG.E.U16 desc[UR54][R2.64+0x10], R28 ;  /* 0x0000101c02004986 */ /* 0x000fe2000c101536 */
[----:B------:R-:W-:Y:S01]  /*54e0*/  ISETP.GT.AND P0, PT, R18, 0x11, PT ;  /* 0x000000111200780c */ /* 0x000fe20003f04270 */
[-C--:B------:R-:W-:Y:S01]  /*54f0*/  FMUL R40, R40, R22.reuse ;  /* 0x0000001628287220 */ /* 0x080fe20000400000 */
[C---:B------:R-:W-:Y:S01]  /*5500*/  ISETP.GT.AND P4, PT, R0.reuse, RZ, P3 ;  /* 0x000000ff0000720c */ /* 0x040fe20001f84270 */
[----:B------:R-:W-:Y:S01]  /*5510*/  @P5 STG.E.U16 desc[UR54][R2.64+0x12], R29 ;  /* 0x0000121d02005986 */ /* 0x000fe2000c101536 */
        /* <DEDUP_REMOVED lines=153> */
[----:B------:R-:W-:Y:S01]  /*5eb0*/  FMUL R87, R87, R22 ;  /* 0x0000001657577220 */ /* 0x000fe20000400000 */
[----:B------:R-:W-:Y:S01]  /*5ec0*/  ISETP.GT.AND P2, PT, R0, 0x8, P0 ;  /* 0x000000080000780c */ /* 0x000fe20000744270 */
[----:B------:R-:W-:Y:S01]  /*5ed0*/  @P4 STG.E.U16 desc[UR54][R2.64+0x90], R60 ;  /* 0x0000903c02004986 */ /* 0x000fe2000c101536 */
[----:B------:R-:W-:-:S02]  /*5ee0*/  ISETP.GT.AND P0, PT, R18, 0x51, PT ;  /* 0x000000511200780c */ /* 0x000fc40003f04270 */
[C---:B------:R-:W-:Y:S01]  /*5ef0*/  ISETP.GT.AND P4, PT, R0.reuse, RZ, P3 ;  /* 0x000000ff0000720c */ /* 0x040fe20001f84270 */
[----:B------:R-:W-:Y:S01]  /*5f00*/  @P5 STG.E.U16 desc[UR54][R2.64+0x92], R61 ;  /* 0x0000923d02005986 */ /* 0x000fe2000c101536 */
[C---:B------:R-:W-:Y:S02]  /*5f10*/  ISETP.GT.AND P5, PT, R0.reuse, RZ, P0 ;  /* 0x000000ff0000720c */ /* 0x040fe400007a4270 */
[----:B------:R-:W-:Y:S02]  /*5f20*/  F2FP.F16.F32.PACK_AB R62, RZ, R62 ;  /* 0x0000003eff3e723e */ /* 0x000fe400000000ff */
[----:B------:R-:W-:Y:S02]  /*5f30*/  F2FP.F16.F32.PACK_AB R63, RZ, R63 ;  /* 0x0000003fff3f723e */ /* 0x000fe400000000ff */
[----:B------:R-:W-:Y:S01]  /*5f40*/  F2FP.F16.F32.PACK_AB R64, RZ, R64 ;  /* 0x00000040ff40723e */ /* 0x000fe200000000ff */
[----:B------:R-:W-:Y:S01]  /*5f50*/  @P1 STG.E.U16 desc[UR54][R4.64+0x90], R62 ;  /* 0x0000903e04001986 */ /* 0x000fe2000c101536 */
[----:B------:R-:W-:-:S02]  /*5f60*/  ISETP.GT.AND P1, PT, R0, 0x8, P3 ;  /* 0x000000080000780c */ /* 0x000fc40001f24270 */
[----:B------:R-:W-:Y:S01]  /*5f70*/  F2FP.F16.F32.PACK_AB R65, RZ, R65 ;  /* 0x00000041ff41723e */ /* 0x000fe200000000ff */
[----:B------:R-:W-:Y:S01]  /*5f80*/  @P2 STG.E.U16 desc[UR54][R4.64+0x92], R63 ;  /* 0x0000923f04002986 */ /* 0x000fe2000c101536 */
[----:B------:R-:W-:Y:S02]  /*5f90*/  ISETP.GT.AND P2, PT, R18, 0x58, PT ;  /* 0x000000581200780c */ /* 0x000fe40003f44270 */
[----:B------:R-:W-:Y:S01]  /*5fa0*/  ISETP.GT.AND P0, PT, R0, 0x8, P0 ;  /* 0x000000080000780c */ /* 0x000fe20000704270 */
[----:B------:R-:W-:Y:S01]  /*5fb0*/  @P4 STG.E.U16 desc[UR54][R2.64+0xa0], R64 ;  /* 0x0000a04002004986 */ /* 0x000fe2000c101536 */
[----:B------:R-:W-:Y:S02]  /*5fc0*/  ISETP.GT.AND P3, PT, R18, 0x59, PT ;  /* 0x000000591200780c */ /* 0x000fe40003f64270 */
[C---:B------:R-:W-:Y:S01]  /*5fd0*/  ISETP.GT.AND P4, PT, R0.reuse, RZ, P2 ;  /* 0x000000ff0000720c */ /* 0x040fe20001784270 */
[----:B------:R-:W-:Y:S01]  /*5fe0*/  @P5 STG.E.U16 desc[UR54][R2.64+0xa2], R65 ;  /* 0x0000a24102005986 */ /* 0x000fe2000c101536 */
[----:B------:R-:W-:-:S02]  /*5ff0*/  ISETP.GT.AND P5, PT, R0, RZ, P3 ;  /* 0x000000ff0000720c */ /* 0x000fc40001fa4270 */
[----:B------:R-:W-:Y:S02]  /*6000*/  F2FP.F16.F32.PACK_AB R66, RZ, R66 ;  /* 0x00000042ff42723e */ /* 0x000fe400000000ff */
[----:B------:R-:W-:Y:S02]  /*6010*/  F2FP.F16.F32.PACK_AB R67, RZ, R67 ;  /* 0x00000043ff43723e */ /* 0x000fe400000000ff */
[----:B------:R-:W-:Y:S01]  /*6020*/  F2FP.F16.F32.PACK_AB R68, RZ, R68 ;  /* 0x00000044ff44723e */ /* 0x000fe200000000ff */
[----:B------:R-:W-:Y:S01]  /*6030*/  @P1 STG.E.U16 desc[UR54][R4.64+0xa0], R66 ;  /* 0x0000a04204001986 */ /* 0x000fe2000c101536 */
[C---:B------:R-:W-:Y:S02]  /*6040*/  ISETP.GT.AND P1, PT, R0.reuse, 0x8, P2 ;  /* 0x000000080000780c */ /* 0x040fe40001724270 */
[----:B------:R-:W-:Y:S01]  /*6050*/  F2FP.F16.F32.PACK_AB R69, RZ, R69 ;  /* 0x00000045ff45723e */ /* 0x000fe200000000ff */
[----:B------:R-:W-:Y:S01]  /*6060*/  @P0 STG.E.U16 desc[UR54][R4.64+0xa2], R67 ;  /* 0x0000a24304000986 */ /* 0x000fe2000c101536 */
[----:B------:R-:W-:-:S02]  /*6070*/  ISETP.GT.AND P2, PT, R0, 0x8, P3 ;  /* 0x000000080000780c */ /* 0x000fc40001f44270 */
[C---:B------:R-:W-:Y:S01]  /*6080*/  ISETP.GT.AND P3, PT, R18.reuse, 0x60, PT ;  /* 0x000000601200780c */ /* 0x040fe20003f64270 */
[----:B------:R-:W-:Y:S01]  /*6090*/  @P4 STG.E.U16 desc[UR54][R2.64+0xb0], R68 ;  /* 0x0000b04402004986 */ /* 0x000fe2000c101536 */
[----:B------:R-:W-:Y:S02]  /*60a0*/  ISETP.GT.AND P0, PT, R18, 0x61, PT ;  /* 0x000000611200780c */ /* 0x000fe40003f04270 */
[C---:B------:R-:W-:Y:S01]  /*60b0*/  ISETP.GT.AND P4, PT, R0.reuse, RZ, P3 ;  /* 0x000000ff0000720c */ /* 0x040fe20001f84270 */
[----:B------:R-:W-:Y:S01]  /*60c0*/  @P5 STG.E.U16 desc[UR54][R2.64+0xb2], R69 ;  /* 0x0000b24502005986 */ /* 0x000fe2000c101536 */
[----:B------:R-:W-:Y:S02]  /*60d0*/  ISETP.GT.AND P5, PT, R0, RZ, P0 ;  /* 0x000000ff0000720c */ /* 0x000fe400007a4270 */
[----:B------:R-:W-:Y:S02]  /*60e0*/  F2FP.F16.F32.PACK_AB R70, RZ, R70 ;  /* 0x00000046ff46723e */ /* 0x000fe400000000ff */
[----:B------:R-:W-:-:S02]  /*60f0*/  F2FP.F16.F32.PACK_AB R71, RZ, R71 ;  /* 0x00000047ff47723e */ /* 0x000fc400000000ff */
[----:B------:R-:W-:Y:S01]  /*6100*/  F2FP.F16.F32.PACK_AB R72, RZ, R72 ;  /* 0x00000048ff48723e */ /* 0x000fe200000000ff */
[----:B------:R-:W-:Y:S01]  /*6110*/  @P1 STG.E.U16 desc[UR54][R4.64+0xb0], R70 ;  /* 0x0000b04604001986 */ /* 0x000fe2000c101536 */
[----:B------:R-:W-:Y:S02]  /*6120*/  F2FP.F16.F32.PACK_AB R73, RZ, R73 ;  /* 0x00000049ff49723e */ /* 0x000fe400000000ff */
[C---:B------:R-:W-:Y:S01]  /*6130*/  ISETP.GT.AND P1, PT, R0.reuse, 0x8, P3 ;  /* 0x000000080000780c */ /* 0x040fe20001f24270 */
[----:B------:R-:W-:Y:S01]  /*6140*/  @P2 STG.E.U16 desc[UR54][R4.64+0xb2], R71 ;  /* 0x0000b24704002986 */ /* 0x000fe2000c101536 */
[----:B------:R-:W-:Y:S02]  /*6150*/  ISETP.GT.AND P0, PT, R0, 0x8, P0 ;  /* 0x000000080000780c */ /* 0x000fe40000704270 */
[----:B------:R-:W-:Y:S01]  /*6160*/  F2FP.F16.F32.PACK_AB R74, RZ, R74 ;  /* 0x0000004aff4a723e */ /* 0x000fe200000000ff */
[----:B------:R-:W-:Y:S01]  /*6170*/  @P4 STG.E.U16 desc[UR54][R2.64+0xc0], R72 ;  /* 0x0000c04802004986 */ /* 0x000fe2000c101536 */
[----:B------:R-:W-:-:S02]  /*6180*/  ISETP.GT.AND P4, PT, R18, 0x68, PT ;  /* 0x000000681200780c */ /* 0x000fc40003f84270 */
[----:B------:R-:W-:Y:S01]  /*6190*/  F2FP.F16.F32.PACK_AB R75, RZ, R75 ;  /* 0x0000004bff4b723e */ /* 0x000fe200000000ff */
[----:B------:R-:W-:Y:S01]  /*61a0*/  @P5 STG.E.U16 desc[UR54][R2.64+0xc2], R73 ;  /* 0x0000c24902005986 */ /* 0x000fe2000c101536 */
[----:B------:R-:W-:Y:S02]  /*61b0*/  ISETP.GT.AND P5, PT, R18, 0x69, PT ;  /* 0x000000691200780c */ /* 0x000fe40003fa4270 */
[C---:B------:R-:W-:Y:S01]  /*61c0*/  ISETP.GT.AND P2, PT, R0.reuse, RZ, P4 ;  /* 0x000000ff0000720c */ /* 0x040fe20002744270 */
[----:B------:R-:W-:Y:S01]  /*61d0*/  @P1 STG.E.U16 desc[UR54][R4.64+0xc0], R74 ;  /* 0x0000c04a04001986 */ /* 0x000fe2000c101536 */
[----:B------:R-:W-:Y:S02]  /*61e0*/  ISETP.GT.AND P6, PT, R0, RZ, P5 ;  /* 0x000000ff0000720c */ /* 0x000fe40002fc4270 */
[----:B------:R-:W-:Y:S01]  /*61f0*/  F2FP.F16.F32.PACK_AB R76, RZ, R76 ;  /* 0x0000004cff4c723e */ /* 0x000fe200000000ff */
[----:B------:R-:W-:Y:S01]  /*6200*/  @P0 STG.E.U16 desc[UR54][R4.64+0xc2], R75 ;  /* 0x0000c24b04000986 */ /* 0x000fe2000c101536 */
[----:B------:R-:W-:-:S02]  /*6210*/  F2FP.F16.F32.PACK_AB R77, RZ, R77 ;  /* 0x0000004dff4d723e */ /* 0x000fc400000000ff */
[----:B------:R-:W-:Y:S02]  /*6220*/  ISETP.GT.AND P3, PT, R18, 0x70, PT ;  /* 0x000000701200780c */ /* 0x000fe40003f64270 */
[----:B------:R-:W-:Y:S02]  /*6230*/  ISETP.GT.AND P4, PT, R0, 0x8, P4 ;  /* 0x000000080000780c */ /* 0x000fe40002784270 */
[----:B------:R-:W-:Y:S01]  /*6240*/  F2FP.F16.F32.PACK_AB R78, RZ, R78 ;  /* 0x0000004eff4e723e */ /* 0x000fe200000000ff */
[----:B------:R-:W-:Y:S01]  /*6250*/  @P2 STG.E.U16 desc[UR54][R2.64+0xd0], R76 ;  /* 0x0000d04c02002986 */ /* 0x000fe2000c101536 */
[----:B------:R-:W-:Y:S02]  /*6260*/  ISETP.GT.AND P2, PT, R18, 0x71, PT ;  /* 0x000000711200780c */ /* 0x000fe40003f44270 */
[----:B------:R-:W-:Y:S01]  /*6270*/  F2FP.F16.F32.PACK_AB R79, RZ, R79 ;  /* 0x0000004fff4f723e */ /* 0x000fe200000000ff */
[----:B------:R-:W-:Y:S01]  /*6280*/  @P6 STG.E.U16 desc[UR54][R2.64+0xd2], R77 ;  /* 0x0000d24d02006986 */ /* 0x000fe2000c101536 */
[----:B------:R-:W-:-:S02]  /*6290*/  ISETP.GT.AND P6, PT, R0, 0x8, P5 ;  /* 0x000000080000780c */ /* 0x000fc40002fc4270 */
[----:B------:R-:W-:Y:S02]  /*62a0*/  ISETP.GT.AND P5, PT, R0, RZ, P3 ;  /* 0x000000ff0000720c */ /* 0x000fe40001fa4270 */
[----:B------:R-:W-:Y:S01]  /*62b0*/  F2FP.F16.F32.PACK_AB R80, RZ, R80 ;  /* 0x00000050ff50723e */ /* 0x000fe200000000ff */
[----:B------:R-:W-:Y:S01]  /*62c0*/  @P4 STG.E.U16 desc[UR54][R4.64+0xd0], R78 ;  /* 0x0000d04e04004986 */ /* 0x000fe2000c101536 */
[C---:B------:R-:W-:Y:S02]  /*62d0*/  ISETP.GT.AND P1, PT, R18.reuse, 0x78, PT ;  /* 0x000000781200780c */ /* 0x040fe40003f24270 */
[----:B------:R-:W-:Y:S02]  /*62e0*/  ISETP.GT.AND P0, PT, R18, 0x79, PT ;  /* 0x000000791200780c */ /* 0x000fe40003f04270 */
[C---:B------:R-:W-:Y:S02]  /*62f0*/  ISETP.GT.AND P4, PT, R0.reuse, RZ, P2 ;  /* 0x000000ff0000720c */ /* 0x040fe40001784270 */
[C---:B------:R-:W-:Y:S01]  /*6300*/  ISETP.GT.AND P3, PT, R0.reuse, 0x8, P3 ;  /* 0x000000080000780c */ /* 0x040fe20001f64270 */
[----:B------:R-:W-:Y:S01]  /*6310*/  @P6 STG.E.U16 desc[UR54][R4.64+0xd2], R79 ;  /* 0x0000d24f04006986 */ /* 0x000fe2000c101536 */
[----:B------:R-:W-:-:S02]  /*6320*/  ISETP.GT.AND P2, PT, R0, 0x8, P2 ;  /* 0x000000080000780c */ /* 0x000fc40001744270 */
[C---:B------:R-:W-:Y:S01]  /*6330*/  ISETP.GT.AND P6, PT, R0.reuse, RZ, P0 ;  /* 0x000000ff0000720c */ /* 0x040fe200007c4270 */
[----:B------:R-:W-:Y:S01]  /*6340*/  @P5 STG.E.U16 desc[UR54][R2.64+0xe0], R80 ;  /* 0x0000e05002005986 */ /* 0x000fe2000c101536 */
[C---:B------:R-:W-:Y:S02]  /*6350*/  ISETP.GT.AND P5, PT, R0.reuse, RZ, P1 ;  /* 0x000000ff0000720c */ /* 0x040fe40000fa4270 */
[C---:B------:R-:W-:Y:S02]  /*6360*/  ISETP.GT.AND P1, PT, R0.reuse, 0x8, P1 ;  /* 0x000000080000780c */ /* 0x040fe40000f24270 */
[----:B------:R-:W-:Y:S02]  /*6370*/  F2FP.F16.F32.PACK_AB R81, RZ, R81 ;  /* 0x00000051ff51723e */ /* 0x000fe400000000ff */
[----:B------:R-:W-:Y:S02]  /*6380*/  F2FP.F16.F32.PACK_AB R82, RZ, R82 ;  /* 0x00000052ff52723e */ /* 0x000fe400000000ff */
[----:B------:R-:W-:Y:S01]  /*6390*/  F2FP.F16.F32.PACK_AB R83, RZ, R83 ;  /* 0x00000053ff53723e */ /* 0x000fe200000000ff */
[----:B------:R-:W-:Y:S01]  /*63a0*/  @P4 STG.E.U16 desc[UR54][R2.64+0xe2], R81 ;  /* 0x0000e25102004986 */ /* 0x000fe2000c101536 */
[----:B------:R-:W-:-:S02]  /*63b0*/  ISETP.GT.AND P0, PT, R0, 0x8, P0 ;  /* 0x000000080000780c */ /* 0x000fc40000704270 */
[----:B------:R-:W-:Y:S01]  /*63c0*/  F2FP.F16.F32.PACK_AB R84, RZ, R84 ;  /* 0x00000054ff54723e */ /* 0x000fe200000000ff */
[----:B------:R-:W-:Y:S01]  /*63d0*/  @P3 STG.E.U16 desc[UR54][R4.64+0xe0], R82 ;  /* 0x0000e05204003986 */ /* 0x000fe2000c101536 */
[----:B------:R-:W-:Y:S02]  /*63e0*/  F2FP.F16.F32.PACK_AB R85, RZ, R85 ;  /* 0x00000055ff55723e */ /* 0x000fe400000000ff */
[----:B------:R-:W-:Y:S01]  /*63f0*/  F2FP.F16.F32.PACK_AB R86, RZ, R86 ;  /* 0x00000056ff56723e */ /* 0x000fe200000000ff */
[----:B------:R-:W-:Y:S01]  /*6400*/  @P2 STG.E.U16 desc[UR54][R4.64+0xe2], R83 ;  /* 0x0000e25304002986 */ /* 0x000fe2000c101536 */
[----:B------:R-:W-:-:S03]  /*6410*/  F2FP.F16.F32.PACK_AB R87, RZ, R87 ;  /* 0x00000057ff57723e */ /* 0x000fc600000000ff */
[----:B------:R-:W-:Y:S04]  /*6420*/  @P5 STG.E.U16 desc[UR54][R2.64+0xf0], R84 ;  /* 0x0000f05402005986 */ /* 0x000fe8000c101536 */
[----:B------:R0:W-:Y:S02]  /*6430*/  @P6 STG.E.U16 desc[UR54][R2.64+0xf2], R85 ;  /* 0x0000f25502006986 */ /* 0x0001e4000c101536 */
[----:B0-----:R-:W-:Y:S02]  /*6440*/  @P1 IMAD.MOV.U32 R2, RZ, RZ, R4 ;  /* 0x000000ffff021224 */ /* 0x001fe400078e0004 */
[----:B------:R-:W-:-:S05]  /*6450*/  @P1 IMAD.MOV.U32 R3, RZ, RZ, R5 ;  /* 0x000000ffff031224 */ /* 0x000fca00078e0005 */
[----:B------:R0:W-:Y:S04]  /*6460*/  @P1 STG.E.U16 desc[UR54][R2.64+0xf0], R86 ;  /* 0x0000f05602001986 */ /* 0x0001e8000c101536 */
[----:B------:R0:W-:Y:S02]  /*6470*/  @P0 STG.E.U16 desc[UR54][R4.64+0xf2], R87 ;  /* 0x0000f25704000986 */ /* 0x0001e4000c101536 */
.L_x_157:
[----:B------:R-:W-:Y:S05]  /*6480*/  BSYNC B0 ;  /* 0x0000000000007941 */ /* 0x000fea0003800000 */
.L_x_31:
[----:B0-----:R-:W-:Y:S01]  /*6490*/  IMAD.U32 R2, RZ, RZ, UR52 ;  /* 0x00000034ff027e24 */ /* 0x001fe2000f8e00ff */
[----:B------:R-:W-:Y:S01]  /*64a0*/  ULDC.64 UR4, c[0x0][0x650] ;  /* 0x0001940000047ab9 */ /* 0x000fe20000000a00 */
[----:B------:R-:W-:Y:S01]  /*64b0*/  IMAD.U32 R3, RZ, RZ, UR53 ;  /* 0x00000035ff037e24 */ /* 0x000fe2000f8e00ff */
[----:B------:R0:W-:Y:S01]  /*64c0*/  SYNCS.ARRIVE.TRANS64.A1T0 RZ, [R96+UR50], RZ ;  /* 0x000000ff60ff79a7 */ /* 0x0001e20008100032 */
[----:B------:R-:W-:Y:S01]  /*64d0*/  PRMT R0, RZ, 0x7610, R0 ;  /* 0x00007610ff007816 */ /* 0x000fe20000000000 */
[----:B------:R-:W-:Y:S01]  /*64e0*/  IMAD.MOV.U32 R18, RZ, RZ, -0x1 ;  /* 0xffffffffff127424 */ /* 0x000fe200078e00ff */
[----:B------:R-:W-:Y:S01]  /*64f0*/  LEA R16, P0, R2, R16, 0x1 ;  /* 0x0000001002107211 */ /* 0x000fe200078008ff */
[----:B------:R-:W-:Y:S02]  /*6500*/  IMAD.MOV.U32 R2, RZ, RZ, -0x1 ;  /* 0xffffffffff027424 */ /* 0x000fe400078e00ff */
[----:B------:R-:W-:Y:S01]  /*6510*/  IMAD.MOV.U32 R19, RZ, RZ, -0x1 ;  /* 0xffffffffff137424 */ /* 0x000fe200078e00ff */
[----:B------:R-:W-:-:S02]  /*6520*/  IADD3.X R17, R17, UR36, RZ, P0, !PT ;  /* 0x0000002411117c10 */ /* 0x000fc400087fe4ff */
[----:B------:R-:W-:-:S04]  /*6530*/  ISETP.GE.U32.AND P0, PT, R16, UR4, PT ;  /* 0x0000000410007c0c */ /* 0x000fc8000bf06070 */
[----:B------:R-:W-:-:S13]  /*6540*/  ISETP.GE.U32.AND.EX P0, PT, R17, UR5, PT, P0 ;  /* 0x0000000511007c0c */ /* 0x000fda000bf06100 */
[----:B0-----:R-:W-:Y:S05]  /*6550*/  @P0 BRA `(.L_x_158) ;  /* 0x0000000400700947 */ /* 0x001fea0003800000 */
[----:B------:R-:W0:Y:S01]  /*6560*/  S2UR UR7, SR_CTAID.X ;  /* 0x00000000000779c3 */ /* 0x000e220000002500 */
[----:B------:R-:W-:Y:S01]  /*6570*/  ULDC.64 UR4, c[0x0][0x628] ;  /* 0x00018a0000047ab9 */ /* 0x000fe20000000a00 */
[----:B------:R-:W-:Y:S01]  /*6580*/  ULDC UR6, c[0x0][0x150] ;  /* 0x0000540000067ab9 */ /* 0x000fe20000000800 */
[----:B------:R-:W-:Y:S01]  /*6590*/  ISETP.NE.U32.AND P0, PT, RZ, UR4, PT ;  /* 0x00000004ff007c0c */ /* 0x000fe2000bf05070 */
[----:B------:R-:W-:Y:S01]  /*65a0*/  ULDC UR15, c[0x0][0x630] ;  /* 0x00018c00000f7ab9 */ /* 0x000fe20000000800 */
[C---:B------:R-:W-:Y:S02]  /*65b0*/  R2UR UR17, R16.reuse ;  /* 0x00000000101172ca */ /* 0x040fe400000e0000 */
[----:B------:R-:W-:Y:S01]  /*65c0*/  ISETP.NE.AND.EX P0, PT, RZ, UR5, PT, P0 ;  /* 0x00000005ff007c0c */ /* 0x000fe2000bf05300 */
[----:B------:R-:W1:Y:S01]  /*65d0*/  S2UR UR16, SR_CTAID.Y ;  /* 0x00000000001079c3 */ /* 0x000e620000002600 */
[----:B------:R-:W-:Y:S02]  /*65e0*/  R2UR UR12, R16 ;  /* 0x00000000100c72ca */ /* 0x000fe400000e0000 */
[----:B------:R-:W-:-:S02]  /*65f0*/  R2UR UR13, R17 ;  /* 0x00000000110d72ca */ /* 0x000fc400000e0000 */
[----:B0-----:R-:W-:-:S05]  /*6600*/  I2FP.F32.U32 R0, UR7 ;  /* 0x0000000700007c45 */ /* 0x001fca0008201000 */
[----:B------:R-:W-:Y:S01]  /*6610*/  FMUL R0, R0, UR6 ;  /* 0x0000000600007c20 */ /* 0x000fe20008400000 */
[----:B------:R-:W-:Y:S01]  /*6620*/  ULDC UR6, c[0x0][0x154] ;  /* 0x0000550000067ab9 */ /* 0x000fe20000000800 */
[----:B-1----:R-:W-:-:S04]  /*6630*/  I2FP.F32.U32 R2, UR16 ;  /* 0x0000001000027c45 */ /* 0x002fc80008201000 */
[----:B------:R-:W0:Y:S01]  /*6640*/  F2I.U32.TRUNC.NTZ R0, R0 ;  /* 0x0000000000007305 */ /* 0x000e22000020f000 */
[----:B------:R-:W-:Y:S01]  /*6650*/  FMUL R2, R2, UR6 ;  /* 0x0000000602027c20 */ /* 0x000fe20008400000 */
[----:B------:R-:W-:Y:S06]  /*6660*/  @!P0 BRA `(.L_x_159) ;  /* 0x0000000000308947 */ /* 0x000fec0003800000 */
        /* <DEDUP_REMOVED lines=12> */
.L_x_159:
[----:B------:R-:W-:Y:S01]  /*6730*/  USHF.R.U64 UR6, UR12, UR15, UR13 ;  /* 0x0000000f0c067299 */ /* 0x000fe2000800120d */
[----:B------:R-:W-:Y:S01]  /*6740*/  R2UR UR5, R17 ;  /* 0x00000000110572ca */ /* 0x000fe200000e0000 */
[----:B------:R-:W-:Y:S01]  /*6750*/  USHF.R.U32.HI UR4, URZ, UR15, UR13 ;  /* 0x0000000f3f047299 */ /* 0x000fe2000801160d */
[----:B------:R-:W1:Y:S01]  /*6760*/  F2I.U32.TRUNC.NTZ R2, R2 ;  /* 0x0000000200027305 */ /* 0x000e62000020f000 */
[----:B------:R-:W-:Y:S01]  /*6770*/  UIADD3 UR9, UP0, URZ, -UR6, URZ ;  /* 0x800000063f097290 */ /* 0x000fe2000ff1e03f */
[----:B------:R-:W-:Y:S01]  /*6780*/  ULDC.64 UR10, c[0x0][0x620] ;  /* 0x00018800000a7ab9 */ /* 0x000fe20000000a00 */
[----:B------:R-:W-:Y:S02]  /*6790*/  ULDC UR14, c[0x0][0x608] ;  /* 0x00018200000e7ab9 */ /* 0x000fe40000000800 */
[----:B------:R-:W-:Y:S01]  /*67a0*/  UIADD3.X UR4, URZ, ~UR4, URZ, UP0, !UPT ;  /* 0x800000043f047290 */ /* 0x000fe200087fe43f */
[----:B------:R-:W-:Y:S01]  /*67b0*/  ULDC UR15, c[0x0][0x658] ;  /* 0x00019600000f7ab9 */ /* 0x000fe20000000800 */
[----:B------:R-:W-:-:S02]  /*67c0*/  ULDC UR12, c[0x0][0x144] ;  /* 0x00005100000c7ab9 */ /* 0x000fc40000000800 */
[----:B------:R-:W-:Y:S01]  /*67d0*/  UIMAD UR8, UR4, UR10, URZ ;  /* 0x0000000a040872a4 */ /* 0x000fe2000f8e023f */
[----:B------:R-:W-:Y:S02]  /*67e0*/  ULDC UR22, c[0x0][0x148] ;  /* 0x0000520000167ab9 */ /* 0x000fe40000000800 */
[----:B------:R-:W-:Y:S01]  /*67f0*/  UMOV UR4, UR17 ;  /* 0x0000001100047c82 */ /* 0x000fe20008000000 */
[----:B------:R-:W-:Y:S02]  /*6800*/  UIMAD UR8, UR9, UR11, UR8 ;  /* 0x0000000b090872a4 */ /* 0x000fe4000f8e0208 */
[----:B------:R-:W-:Y:S01]  /*6810*/  UIMAD.WIDE.U32 UR4, UR9, UR10, UR4 ;  /* 0x0000000a090472a5 */ /* 0x000fe2000f8e0004 */
[----:B0-----:R-:W-:Y:S01]  /*6820*/  R2UR UR9, R0 ;  /* 0x00000000000972ca */ /* 0x001fe200000e0000 */
[----:B------:R-:W-:Y:S01]  /*6830*/  ULDC UR20, c[0x0][0x648] ;  /* 0x0001920000147ab9 */ /* 0x000fe20000000800 */
[----:B-1----:R-:W-:Y:S01]  /*6840*/  R2UR UR13, R2 ;  /* 0x00000000020d72ca */ /* 0x002fe200000e0000 */
[----:B------:R-:W-:Y:S01]  /*6850*/  UIADD3 UR8, UR5, UR8, URZ ;  /* 0x0000000805087290 */ /* 0x000fe2000fffe03f */
[----:B------:R-:W-:-:S02]  /*6860*/  ULDC UR21, c[0x0][0x638] ;  /* 0x00018e0000157ab9 */ /* 0x000fc40000000800 */
[----:B------:R-:W-:Y:S02]  /*6870*/  ULDC UR5, c[0x0][0x618] ;  /* 0x0001860000057ab9 */ /* 0x000fe40000000800 */
[----:B------:R-:W-:Y:S02]  /*6880*/  USHF.R.U64 UR10, UR4, UR5, UR8 ;  /* 0x00000005040a7299 */ /* 0x000fe40008001208 */
[----:B------:R-:W-:-:S03]  /*6890*/  USHF.R.U32.HI UR8, URZ, UR5, UR8 ;  /* 0x000000053f087299 */ /* 0x000fc60008011608 */
[----:B------:R-:W-:Y:S01]  /*68a0*/  ULDC.64 UR4, c[0x0][0x640] ;  /* 0x0001900000047ab9 */ /* 0x000fe20000000a00 */
[----:B------:R-:W-:Y:S01]  /*68b0*/  USHF.R.U64 UR11, UR10, UR14, UR8 ;  /* 0x0000000e0a0b7299 */ /* 0x000fe20008001208 */
[----:B------:R-:W-:Y:S01]  /*68c0*/  ISETP.NE.U32.AND P0, PT, RZ, UR4, PT ;  /* 0x00000004ff007c0c */ /* 0x000fe2000bf05070 */
[----:B------:R-:W-:Y:S02]  /*68d0*/  USHF.R.U32.HI UR8, URZ, UR14, UR8 ;  /* 0x0000000e3f087299 */ /* 0x000fe40008011608 */
[----:B------:R-:W-:Y:S01]  /*68e0*/  UIADD3 UR9, -UR9, URZ, URZ ;  /* 0x0000003f09097290 */ /* 0x000fe2000fffe13f */
[----:B------:R-:W-:Y:S01]  /*68f0*/  ISETP.NE.AND.EX P0, PT, RZ, UR5, PT, P0 ;  /* 0x00000005ff007c0c */ /* 0x000fe2000bf05300 */
[----:B------:R-:W-:Y:S02]  /*6900*/  USHF.R.U64 UR17, UR11, UR15, UR8 ;  /* 0x0000000f0b117299 */ /* 0x000fe40008001208 */
[----:B------:R-:W-:Y:S02]  /*6910*/  UIADD3 UR18, -UR13, URZ, URZ ;  /* 0x0000003f0d127290 */ /* 0x000fe4000fffe13f */
[----:B------:R-:W-:-:S02]  /*6920*/  USHF.R.U32.HI UR15, URZ, UR15, UR8 ;  /* 0x0000000f3f0f7299 */ /* 0x000fc40008011608 */
[----:B------:R-:W-:Y:S01]  /*6930*/  UIMAD UR19, UR12, UR9, UR7 ;  /* 0x000000090c1372a4 */ /* 0x000fe2000f8e0207 */
[----:B------:R-:W-:-:S05]  /*6940*/  UMOV UR14, UR17 ;  /* 0x00000011000e7c82 */ /* 0x000fca0008000000 */
[----:B------:R-:W-:Y:S06]  /*6950*/  @!P0 BRA `(.L_x_160) ;  /* 0x0000000000288947 */ /* 0x000fec0003800000 */
        /* <DEDUP_REMOVED lines=10> */
.L_x_160:
        /* <DEDUP_REMOVED lines=9> */
[----:B------:R-:W-:Y:S01]  /*6a90*/  UIMAD UR5, UR7, UR21, UR17 ;  /* 0x00000015070572a4 */ /* 0x000fe2000f8e0211 */
[----:B------:R-:W-:Y:S02]  /*6aa0*/  ULDC UR8, c[0x0][0x600] ;  /* 0x0001800000087ab9 */ /* 0x000fe40000000800 */
[----:B------:R-:W-:Y:S01]  /*6ab0*/  ULDC UR7, c[0x0][0x610] ;  /* 0x0001840000077ab9 */ /* 0x000fe20000000800 */
[----:B------:R-:W-:Y:S02]  /*6ac0*/  UIMAD UR5, UR5, UR8, UR10 ;  /* 0x00000008050572a4 */ /* 0x000fe4000f8e020a */
[----:B------:R-:W-:-:S04]  /*6ad0*/  UIMAD UR4, UR4, UR7, UR19 ;  /* 0x00000007040472a4 */ /* 0x000fc8000f8e0213 */
[----:B------:R-:W-:Y:S02]  /*6ae0*/  USEL UR7, UR5, UR4, !UP0 ;  /* 0x0000000405077287 */ /* 0x000fe4000c000000 */
[----:B------:R-:W-:-:S04]  /*6af0*/  USEL UR4, UR4, UR5, !UP0 ;  /* 0x0000000504047287 */ /* 0x000fc8000c000000 */
[----:B------:R-:W-:Y:S02]  /*6b00*/  IMAD.U32 R2, RZ, RZ, UR7 ;  /* 0x00000007ff027e24 */ /* 0x000fe4000f8e00ff */
[----:B------:R-:W-:-:S07]  /*6b10*/  IMAD.U32 R18, RZ, RZ, UR4 ;  /* 0x00000004ff127e24 */ /* 0x000fce000f8e00ff */
.L_x_158:
[----:B------:R-:W-:Y:S01]  /*6b20*/  ULEA UR5, UR37, UR45, 0x1 ;  /* 0x0000002d25057291 */ /* 0x000fe2000f8e083f */
[----:B------:R-:W-:Y:S01]  /*6b30*/  LOP3.LUT P0, RZ, R0, 0xff, RZ, 0xc0, !PT ;  /* 0x000000ff00ff7812 */ /* 0x000fe2000780c0ff */
[----:B------:R-:W-:Y:S01]  /*6b40*/  ULOP3.LUT UR45, UR45, 0x1, URZ, 0xc0, !UPT ;  /* 0x000000012d2d7892 */ /* 0x000fe2000f8ec03f */
[----:B------:R-:W-:Y:S01]  /*6b50*/  LOP3.LUT R98, R98, 0x1, RZ, 0x3c, !PT ;  /* 0x0000000162627812 */ /* 0x000fe200078e3cff */
[----:B------:R-:W-:Y:S02]  /*6b60*/  USHF.R.U32.HI UR4, URZ, 0x1, UR5 ;  /* 0x000000013f047899 */ /* 0x000fe40008011605 */
[----:B------:R-:W-:Y:S02]  /*6b70*/  UISETP.GT.U32.AND UP0, UPT, UR5, 0x1, UPT ;  /* 0x000000010500788c */ /* 0x000fe4000bf04070 */
[----:B------:R-:W-:Y:S02]  /*6b80*/  ULOP3.LUT UR4, UR4, 0x1, URZ, 0xc0, !UPT ;  /* 0x0000000104047892 */ /* 0x000fe4000f8ec03f */
[----:B------:R-:W-:-:S02]  /*6b90*/  UISETP.LT.U32.AND UP0, UPT, UR42, 0xff, UP0 ;  /* 0x000000ff2a00788c */ /* 0x000fc40008701070 */
[----:B------:R-:W-:Y:S02]  /*6ba0*/  UISETP.NE.U32.AND UP1, UPT, UR4, 0x1, UPT ;  /* 0x000000010400788c */ /* 0x000fe4000bf25070 */
[----:B------:R-:W-:Y:S02]  /*6bb0*/  USEL UR5, URZ, 0x1, !UP0 ;  /* 0x000000013f057887 */ /* 0x000fe4000c000000 */
[----:B------:R-:W-:-:S04]  /*6bc0*/  UISETP.GT.U32.AND UP1, UPT, UR42, 0xfe, !UP1 ;  /* 0x000000fe2a00788c */ /* 0x000fc8000cf24070 */
[----:B------:R-:W-:-:S04]  /*6bd0*/  USEL UR4, URZ, 0x1, !UP1 ;  /* 0x000000013f047887 */ /* 0x000fc8000c800000 */
[----:B------:R-:W-:Y:S01]  /*6be0*/  ULOP3.LUT UR48, UR4, UR48, UR5, 0x96, !UPT ;  /* 0x0000003004307292 */ /* 0x000fe2000f8e9605 */
[----:B------:R-:W-:Y:S11]  /*6bf0*/  @P0 BRA `(.L_x_161) ;  /* 0xffffffa8007c0947 */ /* 0x000ff6000383ffff */
[----:B------:R-:W-:Y:S05]  /*6c00*/  EXIT ;  /* 0x000000000000794d */ /* 0x000fea0003800000 */
.L_x_12:
[----:B------:R-:W-:-:S08]  /*6c10*/  ISETP.NE.AND P0, PT, RZ, UR8, PT ;  /* 0x00000008ff007c0c */ /* 0x000fd0000bf05270 */
[----:B-----5:R-:W0:-:S00]  /*6c20*/  USETMAXREG.DEALLOC.CTAPOOL 0x28 ;  /* 0x00000028000079c8 */ /* 0x020e0000080e0500 */
[----:B------:R-:W-:Y:S05]  /*6c30*/  @P0 EXIT ;  /* 0x000000000000094d */ /* 0x000fea0003800000 */
[----:B0-----:R-:W-:Y:S01]  /*6c40*/  LOP3.LUT P0, RZ, R0, 0xff, RZ, 0xc0, !PT ;  /* 0x000000ff00ff7812 */ /* 0x001fe2000780c0ff */
[----:B------:R-:W-:Y:S02]  /*6c50*/  IMAD.MOV.U32 R8, RZ, RZ, 0x1 ;  /* 0x00000001ff087424 */ /* 0x000fe400078e00ff */
[----:B------:R-:W-:-:S10]  /*6c60*/  IMAD.MOV.U32 R0, RZ, RZ, RZ ;  /* 0x000000ffff007224 */ /* 0x000fd400078e00ff */
[----:B------:R-:W-:Y:S05]  /*6c70*/  @!P0 BRA `(.L_x_162) ;  /* 0x0000000c00448947 */ /* 0x000fea0003800000 */
[----:B------:R-:W-:Y:S01]  /*6c80*/  LOP3.LUT P0, RZ, R4, 0x1f, RZ, 0xc0, !PT ;  /* 0x0000001f04ff7812 */ /* 0x000fe2000780c0ff */
[----:B------:R-:W-:Y:S01]  /*6c90*/  ULDC UR5, c[0x0][0x658] ;  /* 0x0001960000057ab9 */ /* 0x000fe20000000800 */
[----:B------:R-:W-:Y:S01]  /*6ca0*/  UMOV UR6, 0xffffffff ;  /* 0xffffffff00067882 */ /* 0x000fe20000000000 */
[----:B------:R-:W-:Y:S01]  /*6cb0*/  BSSY B0, `(.L_x_162) ;  /* 0x00000cd000007945 */ /* 0x000fe20003800000 */
[----:B------:R-:W-:Y:S01]  /*6cc0*/  USHF.L.U32 UR6, UR6, UR5, URZ ;  /* 0x0000000506067299 */ /* 0x000fe2000800063f */
[C---:B------:R-:W-:Y:S01]  /*6cd0*/  ISETP.NE.AND P3, PT, R3.reuse, RZ, PT ;  /* 0x000000ff0300720c */ /* 0x040fe20003f65270 */
[----:B------:R-:W-:Y:S01]  /*6ce0*/  IMAD.MOV.U32 R9, RZ, RZ, 0x1 ;  /* 0x00000001ff097424 */ /* 0x000fe200078e00ff */
[----:B------:R-:W-:Y:S01]  /*6cf0*/  ISETP.NE.OR P0, PT, R3, RZ, !P0 ;  /* 0x000000ff0300720c */ /* 0x000fe20004705670 */
[----:B------:R-:W-:Y:S01]  /*6d00*/  IMAD.MOV.U32 R8, RZ, RZ, 0x1 ;  /* 0x00000001ff087424 */ /* 0x000fe200078e00ff */
[----:B------:R-:W-:Y:S01]  /*6d10*/  ULDC UR4, c[0x0][0x600] ;  /* 0x0001800000047ab9 */ /* 0x000fe20000000800 */
[----:B------:R-:W-:Y:S01]  /*6d20*/  IMAD.MOV.U32 R0, RZ, RZ, RZ ;  /* 0x000000ffff007224 */ /* 0x000fe200078e00ff */
[----:B------:R-:W-:Y:S01]  /*6d30*/  UMOV UR7, 0x1 ;  /* 0x0000000100077882 */ /* 0x000fe20000000000 */
[----:B------:R-:W-:-:S02]  /*6d40*/  UIADD3 UR21, UR37, 0x1, URZ ;  /* 0x0000000125157890 */ /* 0x000fc4000fffe03f */
[----:B------:R-:W-:Y:S02]  /*6d50*/  ULOP3.LUT UR13, UR40, 0x2, URZ, 0xfc, !UPT ;  /* 0x00000002280d7892 */ /* 0x000fe4000f8efc3f */
[----:B------:R-:W-:Y:S02]  /*6d60*/  UIADD3 UR4, UR4, -0x1, URZ ;  /* 0xffffffff04047890 */ /* 0x000fe4000fffe03f */
[----:B------:R-:W-:Y:S02]  /*6d70*/  USHF.L.U32 UR5, UR7, UR5, URZ ;  /* 0x0000000507057299 */ /* 0x000fe4000800063f */
[----:B------:R-:W-:Y:S01]  /*6d80*/  ULOP3.LUT UR6, URZ, UR6, URZ, 0x33, !UPT ;  /* 0x000000063f067292 */ /* 0x000fe2000f8e333f */
[----:B------:R-:W-:-:S11]  /*6d90*/  ULDC.64 UR30, c[0x0][0x198] ;  /* 0x00006600001e7ab9 */ /* 0x000fd60000000a00 */
.L_x_174:
[----:B------:R-:W-:-:S03]  /*6da0*/  UMOV UR7, 0xffffffff ;  /* 0xffffffff00077882 */ /* 0x000fc60000000000 */
[----:B------:R-:W-:Y:S05]  /*6db0*/  BRA.DIV UR7, `(.L_x_163) ;  /* 0x0000000e07c47947 */ /* 0x000fea000b800000 */
[----:B------:R-:W-:-:S13]  /*6dc0*/  ELECT P6, URZ, PT ;  /* 0x00000000003f782f */ /* 0x000fda00038c0000 */
.L_x_185:
[----:B------:R-:W0:Y:S01]  /*6dd0*/  LDC R3, c[0x0][0x28c] ;  /* 0x0000a300ff037b82 */ /* 0x000e220000000800 */
[----:B------:R-:W-:Y:S01]  /*6de0*/  BSSY B1, `(.L_x_164) ;  /* 0x0000044000017945 */ /* 0x000fe20003800000 */
[----:B0-----:R-:W-:-:S13]  /*6df0*/  ISETP.LT.OR P6, PT, R3, 0x1, !P6 ;  /* 0x000000010300780c */ /* 0x001fda00077c1670 */
[----:B------:R-:W-:Y:S05]  /*6e00*/  @P6 BRA `(.L_x_165) ;  /* 0x0000000400046947 */ /* 0x000fea0003800000 */
[----:B------:R-:W-:Y:S02]  /*6e10*/  IMAD.SHL.U32 R6, R2, 0x80, RZ ;  /* 0x0000008002067824 */ /* 0x000fe400078e00ff */
[----:B------:R-:W-:Y:S02]  /*6e20*/  IMAD.SHL.U32 R18, R18, 0x40, RZ ;  /* 0x0000004012127824 */ /* 0x000fe400078e00ff */
[----:B------:R-:W-:Y:S02]  /*6e30*/  IMAD.MOV.U32 R11, RZ, RZ, RZ ;  /* 0x000000ffff0b7224 */ /* 0x000fe400078e00ff */
[----:B------:R-:W-:Y:S02]  /*6e40*/  IMAD.U32 R12, RZ, RZ, UR21 ;  /* 0x00000015ff0c7e24 */ /* 0x000fe4000f8e00ff */
[----:B------:R-:W-:Y:S02]  /*6e50*/  IMAD.MOV.U32 R2, RZ, RZ, R8 ;  /* 0x000000ffff027224 */ /* 0x000fe400078e0008 */
[----:B------:R-:W-:-:S07]  /*6e60*/  IMAD.MOV.U32 R3, RZ, RZ, R0 ;  /* 0x000000ffff037224 */ /* 0x000fce00078e0000 */
.L_x_169:
[----:B------:R-:W0:Y:S01]  /*6e70*/  S2R R5, SR_CgaCtaId ;  /* 0x0000000000057919 */ /* 0x000e220000008800 */
[----:B------:R-:W-:-:S04]  /*6e80*/  MOV R4, 0x400 ;  /* 0x0000040000047802 */ /* 0x000fc80000000f00 */
[----:B0-----:R-:W-:Y:S02]  /*6e90*/  LEA R10, R5, R4, 0x18 ;  /* 0x00000004050a7211 */ /* 0x001fe400078ec0ff */
[----:B------:R-:W-:Y:S01]  /*6ea0*/  SHF.L.U32 R4, R2, 0x1f, RZ ;  /* 0x0000001f02047819 */ /* 0x000fe200000006ff */
[----:B------:R-:W0:Y:S02]  /*6eb0*/  @!P3 LDC R5, c[0x0][0x500] ;  /* 0x00014000ff05bb82 */ /* 0x000e240000000800 */
[----:B------:R-:W-:-:S04]  /*6ec0*/  IMAD R7, R3, 0x8, R10 ;  /* 0x0000000803077824 */ /* 0x000fc800078e020a */
[----:B------:R-:W1:Y:S02]  /*6ed0*/  SYNCS.PHASECHK.TRANS64.TRYWAIT P1, [R7+URZ+0x10], R4 ;  /* 0x00001004070075a7 */ /* 0x000e64000802017f */
[----:B-1----:R-:W-:Y:S05]  /*6ee0*/  @!P1 BRA `(.L_x_166) ;  /* 0x0000000c00989947 */ /* 0x002fea0003800000 */
.L_x_186:
[----:B------:R-:W-:Y:S01]  /*6ef0*/  UPRMT UR7, UR13, 0x9910, URZ ;  /* 0x000099100d077896 */ /* 0x000fe2000800003f */
[----:B0-----:R0:W-:Y:S03]  /*6f00*/  @!P3 SYNCS.ARRIVE.TRANS64 RZ, [R7+URZ], R5 ;  /* 0x0000000507ffb9a7 */ /* 0x0011e6000800003f */
[----:B------:R-:W-:-:S06]  /*6f10*/  UISETP.NE.AND UP0, UPT, UR7, 0x2, UPT ;  /* 0x000000020700788c */ /* 0x000fcc000bf05270 */
[----:B------:R-:W-:-:S13]  /*6f20*/  PLOP3.LUT P1, PT, PT, PT, UP0, 0x80, 0x0 ;  /* 0x000000000000781c */ /* 0x000fda0003f2f008 */
[----:B0-----:R-:W-:Y:S05]  /*6f30*/  @P1 BRA `(.L_x_167) ;  /* 0x0000000000041947 */ /* 0x001fea0003800000 */
[----:B------:R-:W-:Y:S01]  /*6f40*/  BPT.TRAP 0x1 ;  /* 0x000000040000795c */ /* 0x000fe20000300000 */
.L_x_167:
[----:B------:R-:W-:Y:S05]  /*6f50*/  @P0 BRA `(.L_x_168) ;  /* 0x0000000000040947 */ /* 0x000fea0003800000 */
[----:B------:R-:W-:Y:S01]  /*6f60*/  BPT.TRAP 0x1 ;  /* 0x000000040000795c */ /* 0x000fe20000300000 */
.L_x_168:
[--C-:B-1----:R-:W-:Y:S01]  /*6f70*/  IMAD R4, R3, 0x4000, R10.reuse ;  /* 0x0000400003047824 */ /* 0x102fe200078e020a */
[----:B------:R-:W-:Y:S01]  /*6f80*/  R2UR UR34, R11 ;  /* 0x000000000b2272ca */ /* 0x000fe200000e0000 */
[----:B------:R-:W-:Y:S01]  /*6f90*/  IMAD R10, R3, 0x8000, R10 ;  /* 0x00008000030a7824 */ /* 0x000fe200078e020a */
[----:B------:R-:W-:Y:S01]  /*6fa0*/  R2UR UR33, R7 ;  /* 0x00000000072172ca */ /* 0x000fe200000e0000 */
[----:B------:R-:W-:Y:S01]  /*6fb0*/  VIADD R12, R12, 0xffffffff ;  /* 0xffffffff0c0c7836 */ /* 0x000fe20000000000 */
[----:B------:R-:W-:Y:S01]  /*6fc0*/  R2UR UR24, R4 ;  /* 0x00000000041872ca */ /* 0x000fe200000e0000 */
[----:B------:R-:W-:Y:S01]  /*6fd0*/  UIADD3 UR14, UP0, UR30, 0xf0, URZ ;  /* 0x000000f01e0e7890 */ /* 0x000fe2000ff1e03f */
[----:B------:R-:W-:Y:S01]  /*6fe0*/  R2UR UR8, R10 ;  /* 0x000000000a0872ca */ /* 0x000fe200000e0000 */
[----:B------:R-:W-:Y:S01]  /*6ff0*/  UIADD3 UR42, UP1, UR30, 0x1f0, URZ ;  /* 0x000001f01e2a7890 */ /* 0x000fe2000ff3e03f */
[----:B------:R-:W-:Y:S01]  /*7000*/  R2UR UR36, R19 ;  /* 0x00000000132472ca */ /* 0x000fe200000e0000 */
[----:B------:R-:W-:Y:S01]  /*7010*/  UIADD3.X UR15, URZ, UR31, URZ, UP0, !UPT ;  /* 0x0000001f3f0f7290 */ /* 0x000fe200087fe43f */
[----:B------:R-:W-:Y:S01]  /*7020*/  R2UR UR35, R18 ;  /* 0x00000000122372ca */ /* 0x000fe200000e0000 */
[----:B------:R-:W-:Y:S01]  /*7030*/  UIADD3.X UR43, URZ, UR31, URZ, UP1, !UPT ;  /* 0x0000001f3f2b7290 */ /* 0x000fe20008ffe43f */
[----:B------:R-:W-:Y:S01]  /*7040*/  R2UR UR19, R6 ;  /* 0x00000000061372ca */ /* 0x000fe200000e0000 */
[----:B------:R-:W-:Y:S01]  /*7050*/  UIADD3 UR26, UR34, 0x40, URZ ;  /* 0x00000040221a7890 */ /* 0x000fe2000fffe03f */
[----:B------:R-:W-:Y:S01]  /*7060*/  ISETP.GT.AND P2, PT, R12, 0x1, PT ;  /* 0x000000010c00780c */ /* 0x000fe20003f44270 */
[----:B------:R-:W-:Y:S01]  /*7070*/  VIADD R3, R3, 0x1 ;  /* 0x0000000103037836 */ /* 0x000fe20000000000 */
[----:B------:R-:W-:Y:S01]  /*7080*/  UMOV UR22, 0x0 ;  /* 0x0000000000167882 */ /* 0x000fe20000000000 */
[----:B------:R-:W-:Y:S01]  /*7090*/  UIADD3 UR32, UR24, 0x100, URZ ;  /* 0x0000010018207890 */ /* 0x000fe2000fffe03f */
[----:B------:R-:W-:Y:S01]  /*70a0*/  VIADD R11, R11, 0x80 ;  /* 0x000000800b0b7836 */ /* 0x000fe20000000000 */
[----:B------:R-:W-:Y:S01]  /*70b0*/  UIADD3 UR24, UR24, 0x2100, URZ ;  /* 0x0000210018187890 */ /* 0x000fe2000fffe03f */
[----:B------:R-:W-:Y:S01]  /*70c0*/  ISETP.NE.AND P1, PT, R3, 0x2, PT ;  /* 0x000000020300780c */ /* 0x000fe20003f25270 */
[----:B------:R-:W-:-:S02]  /*70d0*/  UIADD3 UR16, UR8, 0x8100, URZ ;  /* 0x0000810008107890 */ /* 0x000fc4000fffe03f */
[----:B------:R-:W-:Y:S01]  /*70e0*/  UIADD3 UR8, UR8, 0xc100, URZ ;  /* 0x0000c10008087890 */ /* 0x000fe2000fffe03f */
[----:B------:R-:W-:Y:S01]  /*70f0*/  SEL R5, RZ, 0x1, P1 ;  /* 0x00000001ff057807 */ /* 0x000fe20000800000 */
[----:B------:R-:W-:Y:S01]  /*7100*/  UMOV UR23, 0x10000000 ;  /* 0x1000000000177882 */ /* 0x000fe20000000000 */
[----:B------:R-:W-:Y:S01]  /*7110*/  UMOV UR25, UR33 ;  /* 0x0000002100197c82 */ /* 0x000fe20008000000 */
[----:B------:R-:W-:Y:S01]  /*7120*/  UMOV UR28, UR36 ;  /* 0x00000024001c7c82 */ /* 0x000fe20008000000 */
[----:B------:R-:W-:Y:S01]  /*7130*/  UMOV UR27, UR35 ;  /* 0x00000023001b7c82 */ /* 0x000fe20008000000 */
[----:B------:R-:W-:Y:S01]  /*7140*/  UMOV UR17, UR33 ;  /* 0x0000002100117c82 */ /* 0x000fe20008000000 */
[----:B------:R-:W-:Y:S01]  /*7150*/  UMOV UR18, UR34 ;  /* 0x0000002200127c82 */ /* 0x000fe20008000000 */
[----:B------:R-:W-:Y:S01]  /*7160*/  UMOV UR20, UR36 ;  /* 0x0000002400147c82 */ /* 0x000fe20008000000 */
[----:B------:R0:W-:Y:S01]  /*7170*/  UTMALDG.3D [UR32], [UR14], desc[UR22] ;  /* 0x000016200e0075b4 */ /* 0x0001e20008011000 */
[----:B------:R-:W-:Y:S01]  /*7180*/  UMOV UR9, UR33 ;  /* 0x0000002100097c82 */ /* 0x000fe20008000000 */
[----:B------:R-:W-:Y:S01]  /*7190*/  UMOV UR11, UR19 ;  /* 0x00000013000b7c82 */ /* 0x000fe20008000000 */
[----:B------:R-:W-:Y:S01]  /*71a0*/  UMOV UR12, UR36 ;  /* 0x00000024000c7c82 */ /* 0x000fe20008000000 */
[----:B------:R-:W-:Y:S01]  /*71b0*/  UMOV UR10, UR26 ;  /* 0x0000001a000a7c82 */ /* 0x000fe20008000000 */
[----:B------:R-:W-:-:S02]  /*71c0*/  LOP3.LUT R2, R2, R5, RZ, 0x3c, !PT ;  /* 0x0000000502027212 */ /* 0x000fc400078e3cff */
[----:B------:R-:W-:Y:S01]  /*71d0*/  SEL R3, R3, RZ, P1 ;  /* 0x000000ff03037207 */ /* 0x000fe20000800000 */
[----:B------:R0:W-:Y:S01]  /*71e0*/  UTMALDG.3D [UR24], [UR14], desc[UR22] ;  /* 0x000016180e0075b4 */ /* 0x0001e20008011000 */
[----:B------:R0:W-:Y:S01]  /*71f0*/  UTMALDG.3D [UR16], [UR42], desc[UR22] ;  /* 0x000016102a0075b4 */ /* 0x0001e20008011000 */
[----:B------:R0:W-:Y:S02]  /*7200*/  UTMALDG.3D [UR8], [UR42], desc[UR22] ;  /* 0x000016082a0075b4 */ /* 0x0001e40008011000 */
[----:B0-----:R-:W-:Y:S05]  /*7210*/  @P2 BRA `(.L_x_169) ;  /* 0xfffffffc00142947 */ /* 0x001fea000383ffff */
.L_x_165:
[----:B------:R-:W-:Y:S05]  /*7220*/  BSYNC B1 ;  /* 0x0000000000017941 */ /* 0x000fea0003800000 */
.L_x_164:
[----:B------:R-:W-:Y:S01]  /*7230*/  LOP3.LUT P4, RZ, R9, 0xff, RZ, 0xc0, !PT ;  /* 0x000000ff09ff7812 */ /* 0x000fe2000788c0ff */
[----:B------:R-:W-:Y:S01]  /*7240*/  VIADD R0, R0, UR37 ;  /* 0x0000002500007c36 */ /* 0x000fe20008000000 */
[----:B------:R-:W-:Y:S01]  /*7250*/  ULDC.64 UR8, c[0x0][0x650] ;  /* 0x0001940000087ab9 */ /* 0x000fe20000000a00 */
[----:B------:R-:W-:Y:S01]  /*7260*/  BSSY B1, `(.L_x_170) ;  /* 0x000006f000017945 */ /* 0x000fe20003800000 */
[----:B------:R-:W-:Y:S01]  /*7270*/  IMAD.MOV.U32 R18, RZ, RZ, -0x1 ;  /* 0xffffffffff127424 */ /* 0x000fe200078e00ff */
[----:B------:R-:W-:Y:S01]  /*7280*/  PRMT R9, RZ, 0x7610, R9 ;  /* 0x00007610ff097816 */ /* 0x000fe20000000009 */
[----:B------:R-:W-:Y:S01]  /*7290*/  IMAD.MOV.U32 R19, RZ, RZ, -0x1 ;  /* 0xffffffffff137424 */ /* 0x000fe200078e00ff */
[C---:B------:R-:W-:Y:S02]  /*72a0*/  ISETP.GT.U32.AND P1, PT, R0.reuse, 0x1, PT ;  /* 0x000000010000780c */ /* 0x040fe40003f24070 */
[----:B------:R-:W-:Y:S02]  /*72b0*/  SHF.R.U32.HI R2, RZ, 0x1, R0 ;  /* 0x00000001ff027819 */ /* 0x000fe40000011600 */
[----:B------:R-:W-:-:S02]  /*72c0*/  LOP3.LUT R0, R0, 0x1, RZ, 0xc0, !PT ;  /* 0x0000000100007812 */ /* 0x000fc400078ec0ff */
[----:B------:R-:W0:Y:S01]  /*72d0*/  @P4 S2R R4, SR_CgaCtaId ;  /* 0x0000000000044919 */ /* 0x000e220000008800 */
[----:B------:R-:W-:Y:S02]  /*72e0*/  @P4 MOV R3, 0x400 ;  /* 0x0000040000034802 */ /* 0x000fe40000000f00 */
[----:B------:R-:W-:-:S04]  /*72f0*/  LOP3.LUT R2, R2, 0x1, RZ, 0xc0, !PT ;  /* 0x0000000102027812 */ /* 0x000fc800078ec0ff */
[----:B------:R-:W-:Y:S02]  /*7300*/  ISETP.NE.U32.AND P2, PT, R2, 0x1, PT ;  /* 0x000000010200780c */ /* 0x000fe40003f45070 */
[----:B0-----:R-:W-:Y:S01]  /*7310*/  @P4 LEA R3, R4, R3, 0x18 ;  /* 0x0000000304034211 */ /* 0x001fe200078ec0ff */
[----:B------:R-:W-:-:S03]  /*7320*/  IMAD.U32 R4, RZ, RZ, UR37 ;  /* 0x00000025ff047e24 */ /* 0x000fc6000f8e00ff */
[----:B------:R0:W-:Y:S01]  /*7330*/  @P4 SYNCS.ARRIVE.TRANS64.A1T0 RZ, [R3+URZ+0x58], RZ ;  /* 0x000058ff03ff49a7 */ /* 0x0001e2000810003f */
[----:B------:R-:W-:Y:S02]  /*7340*/  IADD3 R16, P4, R16, UR52, RZ ;  /* 0x0000003410107c10 */ /* 0x000fe4000ff9e0ff */
[----:B------:R-:W-:Y:S02]  /*7350*/  ISETP.LT.U32.AND P1, PT, R4, 0x2, P1 ;  /* 0x000000020400780c */ /* 0x000fe40000f21070 */
[----:B------:R-:W-:Y:S02]  /*7360*/  IADD3.X R17, R17, UR39, RZ, P4, !PT ;  /* 0x0000002711117c10 */ /* 0x000fe4000a7fe4ff */
[----:B------:R-:W-:Y:S02]  /*7370*/  ISETP.GE.U32.AND P4, PT, R16, UR8, PT ;  /* 0x0000000810007c0c */ /* 0x000fe4000bf86070 */
[----:B0-----:R-:W-:Y:S02]  /*7380*/  SEL R3, RZ, 0x1, !P1 ;  /* 0x00000001ff037807 */ /* 0x001fe40004800000 */
[----:B------:R-:W-:-:S02]  /*7390*/  ISETP.GE.U32.AND.EX P1, PT, R17, UR9, PT, P4 ;  /* 0x0000000911007c0c */ /* 0x000fc4000bf26140 */
[----:B------:R-:W-:-:S04]  /*73a0*/  ISETP.GT.U32.AND P2, PT, R4, 0x1, !P2 ;  /* 0x000000010400780c */ /* 0x000fc80005744070 */
[----:B------:R-:W-:-:S04]  /*73b0*/  SEL R2, RZ, 0x1, !P2 ;  /* 0x00000001ff027807 */ /* 0x000fc80005000000 */
[--C-:B------:R-:W-:Y:S01]  /*73c0*/  LOP3.LUT R8, R2, R8, R3.reuse, 0x96, !PT ;  /* 0x0000000802087212 */ /* 0x100fe200078e9603 */
[----:B------:R-:W-:Y:S01]  /*73d0*/  IMAD.MOV.U32 R2, RZ, RZ, -0x1 ;  /* 0xffffffffff027424 */ /* 0x000fe200078e00ff */
[----:B------:R-:W-:Y:S01]  /*73e0*/  PRMT R3, RZ, 0x7610, R3 ;  /* 0x00007610ff037816 */ /* 0x000fe20000000003 */
[----:B------:R-:W-:Y:S06]  /*73f0*/  @P1 BRA `(.L_x_171) ;  /* 0x0000000400541947 */ /* 0x000fec0003800000 */
[----:B------:R-:W0:Y:S01]  /*7400*/  S2UR UR7, SR_CTAID.X ;  /* 0x00000000000779c3 */ /* 0x000e220000002500 */
[----:B------:R-:W-:Y:S01]  /*7410*/  ULDC.64 UR8, c[0x0][0x628] ;  /* 0x00018a0000087ab9 */ /* 0x000fe20000000a00 */
[----:B------:R-:W-:Y:S01]  /*7420*/  ULDC UR10, c[0x0][0x150] ;  /* 0x00005400000a7ab9 */ /* 0x000fe20000000800 */
[----:B------:R-:W-:Y:S01]  /*7430*/  ISETP.NE.U32.AND P1, PT, RZ, UR8, PT ;  /* 0x00000008ff007c0c */ /* 0x000fe2000bf25070 */
[----:B------:R-:W-:Y:S01]  /*7440*/  ULDC UR11, c[0x0][0x630] ;  /* 0x00018c00000b7ab9 */ /* 0x000fe20000000800 */
[----:B------:R-:W-:Y:S01]  /*7450*/  ULDC UR14, c[0x0][0x154] ;  /* 0x00005500000e7ab9 */ /* 0x000fe20000000800 */
[----:B------:R-:W-:Y:S01]  /*7460*/  IMAD.MOV.U32 R2, RZ, RZ, R16 ;  /* 0x000000ffff027224 */ /* 0x000fe200078e0010 */
[----:B------:R-:W-:Y:S01]  /*7470*/  ISETP.NE.AND.EX P1, PT, RZ, UR9, PT, P1 ;  /* 0x00000009ff007c0c */ /* 0x000fe2000bf25310 */
[----:B------:R-:W1:Y:S01]  /*7480*/  S2UR UR12, SR_CTAID.Y ;  /* 0x00000000000c79c3 */ /* 0x000e620000002600 */
[----:B0-----:R-:W-:-:S05]  /*7490*/  I2FP.F32.U32 R3, UR7 ;  /* 0x0000000700037c45 */ /* 0x001fca0008201000 */
[----:B------:R-:W-:Y:S01]  /*74a0*/  FMUL R10, R3, UR10 ;  /* 0x0000000a030a7c20 */ /* 0x000fe20008400000 */
[----:B------:R-:W-:-:S05]  /*74b0*/  IMAD.MOV.U32 R3, RZ, RZ, R17 ;  /* 0x000000ffff037224 */ /* 0x000fca00078e0011 */
[----:B------:R-:W-:Y:S05]  /*74c0*/  @!P1 BRA `(.L_x_172) ;  /* 0x0000000000289947 */ /* 0x000fea0003800000 */
[----:B------:R-:W-:Y:S02]  /*74d0*/  ULDC UR10, c[0x0][0x634] ;  /* 0x00018d00000a7ab9 */ /* 0x000fe40000000800 */
[----:B------:R-:W-:-:S05]  /*74e0*/  IADD3 R7, P1, R16, UR10, RZ ;  /* 0x0000000a10077c10 */ /* 0x000fca000ff3e0ff */
[----:B------:R-:W-:-:S04]  /*74f0*/  IMAD.X R11, RZ, RZ, R17, P1 ;  /* 0x000000ffff0b7224 */ /* 0x000fc800008e0611 */
[----:B------:R-:W-:-:S04]  /*7500*/  IMAD.WIDE.U32 R4, R11, UR8, RZ ;  /* 0x000000080b047c25 */ /* 0x000fc8000f8e00ff */
[----:B------:R-:W-:-:S04]  /*7510*/  IMAD.WIDE.U32 R4, P1, R7, UR9, R4 ;  /* 0x0000000907047c25 */ /* 0x000fc8000f820004 */
[----:B------:R-:W-:-:S04]  /*7520*/  IMAD.WIDE.U32 R6, R7, UR8, RZ ;  /* 0x0000000807067c25 */ /* 0x000fc8000f8e00ff */
[----:B------:R-:W-:Y:S01]  /*7530*/  IMAD.X R3, RZ, RZ, RZ, P1 ;  /* 0x000000ffff037224 */ /* 0x000fe200008e06ff */
[----:B------:R-:W-:Y:S01]  /*7540*/  IADD3 RZ, P1, R7, R4, RZ ;  /* 0x0000000407ff7210 */ /* 0x000fe20007f3e0ff */
[----:B------:R-:W-:-:S04]  /*7550*/  IMAD.MOV.U32 R2, RZ, RZ, R5 ;  /* 0x000000ffff027224 */ /* 0x000fc800078e0005 */
[----:B------:R-:W-:-:S08]  /*7560*/  IMAD.WIDE.U32.X R2, R11, UR9, R2, P1 ;  /* 0x000000090b027c25 */ /* 0x000fd000088e0402 */
.L_x_172:
[--C-:B------:R-:W-:Y:S01]  /*7570*/  SHF.R.U64 R19, R2, UR11, R3.reuse ;  /* 0x0000000b02137c19 */ /* 0x100fe20008001203 */
[----:B------:R-:W0:Y:S01]  /*7580*/  F2I.U32.TRUNC.NTZ R10, R10 ;  /* 0x0000000a000a7305 */ /* 0x000e22000020f000 */
[----:B------:R-:W-:Y:S01]  /*7590*/  SHF.R.U32.HI R2, RZ, UR11, R3 ;  /* 0x0000000bff027c19 */ /* 0x000fe20008011603 */
[----:B------:R-:W-:Y:S01]  /*75a0*/  ULDC.64 UR8, c[0x0][0x620] ;  /* 0x0001880000087ab9 */ /* 0x000fe20000000a00 */
[----:B------:R-:W-:Y:S01]  /*75b0*/  IADD3 R5, P1, RZ, -R19, RZ ;  /* 0x80000013ff057210 */ /* 0x000fe20007f3e0ff */
[----:B------:R-:W2:Y:S01]  /*75c0*/  LDC R15, c[0x0][0x610] ;  /* 0x00018400ff0f7b82 */ /* 0x000ea20000000800 */
[----:B-1----:R-:W-:Y:S01]  /*75d0*/  I2FP.F32.U32 R4, UR12 ;  /* 0x0000000c00047c45 */ /* 0x002fe20008201000 */
[----:B------:R-:W-:Y:S01]  /*75e0*/  ULDC UR11, c[0x0][0x658] ;  /* 0x00019600000b7ab9 */ /* 0x000fe20000000800 */
[----:B------:R-:W-:Y:S01]  /*75f0*/  ULDC UR16, c[0x0][0x648] ;  /* 0x0001920000107ab9 */ /* 0x000fe20000000800 */
[----:B------:R-:W-:Y:S02]  /*7600*/  IMAD.X R2, RZ, RZ, ~R2, P1 ;  /* 0x000000ffff027224 */ /* 0x000fe400008e0e02 */
[----:B------:R-:W-:Y:S01]  /*7610*/  FMUL R6, R4, UR14 ;  /* 0x0000000e04067c20 */ /* 0x000fe20008400000 */
[----:B------:R-:W-:Y:S01]  /*7620*/  ULDC.64 UR14, c[0x0][0x640] ;  /* 0x00019000000e7ab9 */ /* 0x000fe20000000a00 */
[----:B------:R-:W-:Y:S01]  /*7630*/  IMAD R4, R2, UR8, RZ ;  /* 0x0000000802047c24 */ /* 0x000fe2000f8e02ff */
[----:B------:R-:W-:Y:S01]  /*7640*/  ISETP.NE.U32.AND P1, PT, RZ, UR14, PT ;  /* 0x0000000eff007c0c */ /* 0x000fe2000bf25070 */
[C---:B------:R-:W-:Y:S01]  /*7650*/  IMAD.WIDE.U32 R2, R5.reuse, UR8, R16 ;  /* 0x0000000805027c25 */ /* 0x040fe2000f8e0010 */
[----:B0-----:R-:W-:Y:S01]  /*7660*/  R2UR UR8, R10 ;  /* 0x000000000a0872ca */ /* 0x001fe200000e0000 */
[----:B------:R-:W0:Y:S01]  /*7670*/  F2I.U32.TRUNC.NTZ R6, R6 ;  /* 0x0000000600067305 */ /* 0x000e22000020f000 */
[----:B------:R-:W-:Y:S01]  /*7680*/  ISETP.NE.AND.EX P1, PT, RZ, UR15, PT, P1 ;  /* 0x0000000fff007c0c */ /* 0x000fe2000bf25310 */
[----:B------:R-:W-:Y:S01]  /*7690*/  IMAD R5, R5, UR9, R4 ;  /* 0x0000000905057c24 */ /* 0x000fe2000f8e0204 */
[----:B------:R-:W-:-:S03]  /*76a0*/  ULDC UR9, c[0x0][0x618] ;  /* 0x0001860000097ab9 */ /* 0x000fc60000000800 */
[----:B------:R-:W-:-:S05]  /*76b0*/  IMAD.IADD R3, R3, 0x1, R5 ;  /* 0x0000000103037824 */ /* 0x000fca00078e0205 */
[--C-:B------:R-:W-:Y:S02]  /*76c0*/  SHF.R.U64 R10, R2, UR9, R3.reuse ;  /* 0x00000009020a7c19 */ /* 0x100fe40008001203 */
[----:B------:R-:W-:Y:S01]  /*76d0*/  SHF.R.U32.HI R3, RZ, UR9, R3 ;  /* 0x00000009ff037c19 */ /* 0x000fe20008011603 */
[----:B------:R-:W-:Y:S01]  /*76e0*/  ULDC UR9, c[0x0][0x608] ;  /* 0x0001820000097ab9 */ /* 0x000fe20000000800 */
[----:B0-----:R-:W-:Y:S02]  /*76f0*/  R2UR UR10, R6 ;  /* 0x00000000060a72ca */ /* 0x001fe400000e0000 */
[--C-:B------:R-:W-:Y:S02]  /*7700*/  SHF.R.U64 R12, R10, UR9, R3.reuse ;  /* 0x000000090a0c7c19 */ /* 0x100fe40008001203 */
[----:B------:R-:W-:Y:S01]  /*7710*/  SHF.R.U32.HI R3, RZ, UR9, R3 ;  /* 0x00000009ff037c19 */ /* 0x000fe20008011603 */
[----:B------:R-:W-:-:S03]  /*7720*/  UIADD3 UR9, -UR8, URZ, URZ ;  /* 0x0000003f08097290 */ /* 0x000fc6000fffe13f */
[--C-:B------:R-:W-:Y:S01]  /*7730*/  SHF.R.U64 R13, R12, UR11, R3.reuse ;  /* 0x0000000b0c0d7c19 */ /* 0x100fe20008001203 */
[----:B------:R-:W-:Y:S01]  /*7740*/  ULDC UR8, c[0x0][0x144] ;  /* 0x0000510000087ab9 */ /* 0x000fe20000000800 */
[----:B------:R-:W-:-:S03]  /*7750*/  SHF.R.U32.HI R3, RZ, UR11, R3 ;  /* 0x0000000bff037c19 */ /* 0x000fc60008011603 */
[----:B------:R-:W-:Y:S01]  /*7760*/  IMAD.MOV.U32 R2, RZ, RZ, R13 ;  /* 0x000000ffff027224 */ /* 0x000fe200078e000d */
[----:B------:R-:W-:Y:S06]  /*7770*/  @!P1 BRA `(.L_x_173) ;  /* 0x0000000000289947 */ /* 0x000fec0003800000 */
        /* <DEDUP_REMOVED lines=10> */
.L_x_173:
[----:B------:R-:W-:Y:S01]  /*7820*/  UISETP.NE.AND UP0, UPT, UR38, URZ, UPT ;  /* 0x0000003f2600728c */ /* 0x000fe2000bf05270 */
[----:B------:R-:W-:Y:S01]  /*7830*/  SHF.R.U64 R3, R2, UR16, R3 ;  /* 0x0000001002037c19 */ /* 0x000fe20008001203 */
[----:B------:R-:W-:Y:S01]  /*7840*/  UIADD3 UR10, -UR10, URZ, URZ ;  /* 0x0000003f0a0a7290 */ /* 0x000fe2000fffe13f */
[----:B------:R-:W-:Y:S01]  /*7850*/  LOP3.LUT R2, R12, UR6, RZ, 0xc0, !PT ;  /* 0x000000060c027c12 */ /* 0x000fe2000f8ec0ff */
[----:B------:R-:W-:Y:S01]  /*7860*/  UIMAD UR7, UR8, UR9, UR7 ;  /* 0x00000009080772a4 */ /* 0x000fe2000f8e0207 */
[----:B------:R-:W-:Y:S01]  /*7870*/  LOP3.LUT R5, R10, UR4, RZ, 0xc0, !PT ;  /* 0x000000040a057c12 */ /* 0x000fe2000f8ec0ff */
[----:B------:R-:W-:Y:S01]  /*7880*/  IMAD.MOV R4, RZ, RZ, -R3 ;  /* 0x000000ffff047224 */ /* 0x000fe200078e0a03 */
[----:B------:R-:W-:Y:S01]  /*7890*/  ULDC UR8, c[0x0][0x148] ;  /* 0x0000520000087ab9 */ /* 0x000fe20000000800 */
[----:B------:R-:W-:Y:S01]  /*78a0*/  IMAD R18, R3, UR5, R2 ;  /* 0x0000000503127c24 */ /* 0x000fe2000f8e0202 */
[----:B------:R-:W-:Y:S01]  /*78b0*/  PLOP3.LUT P1, PT, PT, PT, UP0, 0x80, 0x0 ;  /* 0x000000000000781c */ /* 0x000fe20003f2f008 */
[----:B------:R-:W-:Y:S01]  /*78c0*/  IMAD.MOV.U32 R3, RZ, RZ, 0x1 ;  /* 0x00000001ff037424 */ /* 0x000fe200078e00ff */
[----:B------:R-:W-:-:S03]  /*78d0*/  @UP0 UIMAD UR7, UR8, UR10, UR12 ;  /* 0x0000000a080702a4 */ /* 0x000fc6000f8e020c */
[----:B------:R-:W-:Y:S02]  /*78e0*/  ULDC UR8, c[0x0][0x638] ;  /* 0x00018e0000087ab9 */ /* 0x000fe40000000800 */
[----:B------:R-:W-:Y:S02]  /*78f0*/  IMAD R2, R4, UR8, R13 ;  /* 0x0000000804027c24 */ /* 0x000fe4000f8e020d */
[----:B--2---:R-:W-:Y:S01]  /*7900*/  IMAD R18, R18, R15, UR7 ;  /* 0x0000000712127e24 */ /* 0x004fe2000f8e020f */
[----:B------:R-:W-:Y:S02]  /*7910*/  ULDC UR7, c[0x0][0x600] ;  /* 0x0001800000077ab9 */ /* 0x000fe40000000800 */
[----:B------:R-:W-:-:S05]  /*7920*/  IMAD R5, R2, UR7, R5 ;  /* 0x0000000702057c24 */ /* 0x000fca000f8e0205 */
[----:B------:R-:W-:Y:S02]  /*7930*/  SEL R2, R5, R18, !P1 ;  /* 0x0000001205027207 */ /* 0x000fe40004800000 */
[----:B------:R-:W-:-:S07]  /*7940*/  SEL R18, R18, R5, !P1 ;  /* 0x0000000512127207 */ /* 0x000fce0004800000 */
.L_x_171:
[----:B------:R-:W-:Y:S05]  /*7950*/  BSYNC B1 ;  /* 0x0000000000017941 */ /* 0x000fea0003800000 */
.L_x_170:
[----:B------:R-:W-:-:S13]  /*7960*/  LOP3.LUT P1, RZ, R3, 0xff, RZ, 0xc0, !PT ;  /* 0x000000ff03ff7812 */ /* 0x000fda000782c0ff */
[----:B------:R-:W-:Y:S05]  /*7970*/  @P1 BRA `(.L_x_174) ;  /* 0xfffffff400081947 */ /* 0x000fea000383ffff */
[----:B------:R-:W-:Y:S05]  /*7980*/  BSYNC B0 ;  /* 0x0000000000007941 */ /* 0x000fea0003800000 */
.L_x_162:
[----:B------:R-:W-:-:S03]  /*7990*/  UMOV UR7, 0xffffffff ;  /* 0xffffffff00077882 */ /* 0x000fc60000000000 */
[----:B------:R-:W-:Y:S05]  /*79a0*/  BRA.DIV UR7, `(.L_x_175) ;  /* 0x0000000207fc7947 */ /* 0x000fea000b800000 */
[----:B------:R-:W-:-:S13]  /*79b0*/  ELECT P6, URZ, PT ;  /* 0x00000000003f782f */ /* 0x000fda00038c0000 */
.L_x_189:
[----:B------:R-:W-:Y:S04]  /*79c0*/  BSSY B0, `(.L_x_176) ;  /* 0x000001a000007945 */ /* 0x000fe80003800000 */
[----:B------:R-:W-:Y:S05]  /*79d0*/  @!P6 BRA `(.L_x_177) ;  /* 0x000000000060e947 */ /* 0x000fea0003800000 */
[----:B------:R-:W-:-:S04]  /*79e0*/  ULOP3.LUT UR7, UR40, 0x2, URZ, 0xfc, !UPT ;  /* 0x0000000228077892 */ /* 0x000fc8000f8efc3f */
[----:B------:R-:W-:-:S06]  /*79f0*/  UISETP.NE.AND UP0, UPT, UR7, 0x3, UPT ;  /* 0x000000030700788c */ /* 0x000fcc000bf05270 */
[----:B------:R-:W-:-:S13]  /*7a00*/  PLOP3.LUT P0, PT, PT, PT, UP0, 0x80, 0x0 ;  /* 0x000000000000781c */ /* 0x000fda0003f0f008 */
[----:B------:R-:W-:Y:S05]  /*7a10*/  @!P0 BRA `(.L_x_178) ;  /* 0x0000000000048947 */ /* 0x000fea0003800000 */
[----:B------:R-:W-:Y:S01]  /*7a20*/  BPT.TRAP 0x1 ;  /* 0x000000040000795c */ /* 0x000fe20000300000 */
.L_x_178:
[----:B------:R-:W0:Y:S01]  /*7a30*/  S2R R3, SR_CgaCtaId ;  /* 0x0000000000037919 */ /* 0x000e220000008800 */
[----:B------:R-:W-:-:S04]  /*7a40*/  MOV R2, 0x400 ;  /* 0x0000040000027802 */ /* 0x000fc80000000f00 */
[----:B0-----:R-:W-:Y:S02]  /*7a50*/  LEA R3, R3, R2, 0x18 ;  /* 0x0000000203037211 */ /* 0x001fe400078ec0ff */
[----:B------:R-:W-:-:S03]  /*7a60*/  SHF.L.U32 R2, R8, 0x1f, RZ ;  /* 0x0000001f08027819 */ /* 0x000fc600000006ff */
[----:B------:R-:W-:-:S04]  /*7a70*/  VIADD R3, R3, 0x10 ;  /* 0x0000001003037836 */ /* 0x000fc80000000000 */
[C---:B------:R-:W-:Y:S02]  /*7a80*/  IMAD R7, R0.reuse, 0x8, R3 ;  /* 0x0000000800077824 */ /* 0x040fe400078e0203 */
[----:B------:R-:W-:Y:S02]  /*7a90*/  VIADD R0, R0, 0x1 ;  /* 0x0000000100007836 */ /* 0x000fe40000000000 */
[----:B------:R-:W0:Y:S03]  /*7aa0*/  SYNCS.PHASECHK.TRANS64.TRYWAIT P0, [R7+URZ], R2 ;  /* 0x00000002070075a7 */ /* 0x000e26000800017f */
[----:B------:R-:W-:-:S04]  /*7ab0*/  ISETP.NE.AND P1, PT, R0, 0x2, PT ;  /* 0x000000020000780c */ /* 0x000fc80003f25270 */
[----:B------:R-:W-:Y:S02]  /*7ac0*/  SEL R5, RZ, 0x1, P1 ;  /* 0x00000001ff057807 */ /* 0x000fe40000800000 */
[----:B------:R-:W-:Y:S02]  /*7ad0*/  SEL R0, R0, RZ, P1 ;  /* 0x000000ff00007207 */ /* 0x000fe40000800000 */
[----:B------:R-:W-:Y:S01]  /*7ae0*/  LOP3.LUT R5, R8, R5, RZ, 0x3c, !PT ;  /* 0x0000000508057212 */ /* 0x000fe200078e3cff */
[----:B0-----:R-:W-:Y:S06]  /*7af0*/  @!P0 BRA `(.L_x_179) ;  /* 0x0000000000c88947 */ /* 0x001fec0003800000 */
.L_x_190:
[----:B------:R-:W-:Y:S01]  /*7b00*/  IMAD R3, R0, 0x8, R3 ;  /* 0x0000000800037824 */ /* 0x000fe200078e0203 */
[----:B------:R-:W-:-:S07]  /*7b10*/  SHF.L.U32 R0, R5, 0x1f, RZ ;  /* 0x0000001f05007819 */ /* 0x000fce00000006ff */
.L_x_180:
[----:B-1----:R1:W2:Y:S02]  /*7b20*/  SYNCS.PHASECHK.TRANS64.TRYWAIT P0, [R3+URZ], R0 ;  /* 0x00000000030075a7 */ /* 0x0022a4000800017f */
[----:B--2---:R-:W-:Y:S05]  /*7b30*/  @!P0 NANOSLEEP.SYNCS 0x989680 ;  /* 0x009896800000895d */ /* 0x004fea0003900000 */
[----:B------:R-:W2:Y:S02]  /*7b40*/  @!P0 SYNCS.PHASECHK.TRANS64 P0, [R3+URZ], R0 ;  /* 0x00000000030085a7 */ /* 0x000ea4000800007f */
[----:B--2---:R-:W-:Y:S05]  /*7b50*/  @!P0 BRA `(.L_x_180) ;  /* 0xfffffffc00f08947 */ /* 0x004fea000383ffff */
.L_x_177:
[----:B------:R-:W-:Y:S05]  /*7b60*/  BSYNC B0 ;  /* 0x0000000000007941 */ /* 0x000fea0003800000 */
.L_x_176:
[----:B------:R-:W-:Y:S05]  /*7b70*/  EXIT ;  /* 0x000000000000794d */ /* 0x000fea0003800000 */
.L_x_14:
[----:B0-----:R0:W1:Y:S02]  /*7b80*/  SYNCS.PHASECHK.TRANS64.TRYWAIT P0, [R95+URZ+-0x8], R0 ;  /* 0xfffff8005f0075a7 */ /* 0x001064000800017f */
[----:B-1----:R-:W-:Y:S05]  /*7b90*/  @!P0 NANOSLEEP.SYNCS 0x989680 ;  /* 0x009896800000895d */ /* 0x002fea0003900000 */
[----:B------:R-:W1:Y:S02]  /*7ba0*/  @!P0 SYNCS.PHASECHK.TRANS64 P0, [R95+URZ+-0x8], R0 ;  /* 0xfffff8005f0085a7 */ /* 0x000e64000800007f */
[----:B-1----:R-:W-:Y:S05]  /*7bb0*/  @!P0 BRA `(.L_x_14) ;  /* 0xfffffffc00f08947 */ /* 0x002fea000383ffff */
[----:B------:R-:W-:Y:S05]  /*7bc0*/  BRA `(.L_x_181) ;  /* 0xffffff9800947947 */ /* 0x000fea000383ffff */
.L_x_19:
[----:B-1----:R1:W2:Y:S02]  /*7bd0*/  SYNCS.PHASECHK.TRANS64.TRYWAIT P1, [R3+URZ], R0 ;  /* 0x00000000030075a7 */ /* 0x0022a4000802017f */
[----:B--2---:R-:W-:Y:S05]  /*7be0*/  @!P1 NANOSLEEP.SYNCS 0x989680 ;  /* 0x009896800000995d */ /* 0x004fea0003900000 */
[----:B------:R-:W2:Y:S02]  /*7bf0*/  @!P1 SYNCS.PHASECHK.TRANS64 P1, [R3+URZ], R0 ;  /* 0x00000000030095a7 */ /* 0x000ea4000802007f */
[----:B--2---:R-:W-:Y:S05]  /*7c00*/  @!P1 BRA `(.L_x_19) ;  /* 0xfffffffc00f09947 */ /* 0x004fea000383ffff */
[----:B------:R-:W-:Y:S05]  /*7c10*/  BRA `(.L_x_18) ;  /* 0xffffff9c000c7947 */ /* 0x000fea000383ffff */
.L_x_24:
[----:B-1----:R-:W-:-:S04]  /*7c20*/  IMAD.U32 R4, RZ, RZ, UR4 ;  /* 0x00000004ff047e24 */ /* 0x002fc8000f8e00ff */
[----:B------:R1:W2:Y:S03]  /*7c30*/  SYNCS.PHASECHK.TRANS64.TRYWAIT P1, [R4+URZ], R3 ;  /* 0x00000003040075a7 */ /* 0x0002a6000802017f */
[----:B--2---:R-:W-:Y:S05]  /*7c40*/  @!P1 NANOSLEEP.SYNCS 0x989680 ;  /* 0x009896800000995d */ /* 0x004fea0003900000 */
[----:B------:R-:W2:Y:S02]  /*7c50*/  @!P1 SYNCS.PHASECHK.TRANS64 P1, [R4+URZ], R3 ;  /* 0x00000003040095a7 */ /* 0x000ea4000802007f */
[----:B--2---:R-:W-:Y:S05]  /*7c60*/  @!P1 BRA `(.L_x_24) ;  /* 0xfffffffc00ec9947 */ /* 0x004fea000383ffff */
[----:B------:R-:W-:Y:S05]  /*7c70*/  BRA `(.L_x_23) ;  /* 0xffffffa0004c7947 */ /* 0x000fea000383ffff */
.L_x_30:
[----:B0-----:R0:W1:Y:S02]  /*7c80*/  SYNCS.PHASECHK.TRANS64.TRYWAIT P0, [R95+URZ+0x8], R0 ;  /* 0x000008005f0075a7 */ /* 0x001064000800017f */
[----:B-1----:R-:W-:Y:S05]  /*7c90*/  @!P0 NANOSLEEP.SYNCS 0x989680 ;  /* 0x009896800000895d */ /* 0x002fea0003900000 */
[----:B------:R-:W1:Y:S02]  /*7ca0*/  @!P0 SYNCS.PHASECHK.TRANS64 P0, [R95+URZ+0x8], R0 ;  /* 0x000008005f0085a7 */ /* 0x000e64000800007f */
[----:B-1----:R-:W-:Y:S05]  /*7cb0*/  @!P0 BRA `(.L_x_30) ;  /* 0xfffffffc00f08947 */ /* 0x002fea000383ffff */
[----:B------:R-:W-:Y:S05]  /*7cc0*/  BRA `(.L_x_182) ;  /* 0xffffffa400c47947 */ /* 0x000fea000383ffff */
.L_x_163:
[----:B------:R-:W-:Y:S01]  /*7cd0*/  BSSY B1, `(.L_x_183) ;  /* 0x0000006000017945 */ /* 0x000fe20003800000 */
[----:B------:R-:W-:-:S07]  /*7ce0*/  IMAD.MOV.U32 R15, RZ, RZ, -0x1 ;  /* 0xffffffffff0f7424 */ /* 0x000fce00078e00ff */
[----:B------:R-:W-:Y:S05]  /*7cf0*/  WARPSYNC.COLLECTIVE R15, `(.L_x_184) ;  /* 0x000000000f0c7348 */ /* 0x000fea0003c00000 */
[----:B------:R-:W-:Y:S02]  /*7d00*/  ELECT P6, UR62, PT ;  /* 0x00000000003e782f */ /* 0x000fe400038c0000 */
[----:B------:R-:W-:Y:S01]  /*7d10*/  MOV R14, UR62 ;  /* 0x0000003e000e7c02 */ /* 0x000fe20008000f00 */
[----:B------:R-:W-:Y:S10]  /*7d20*/  ENDCOLLECTIVE ;  /* 0x000000000000791b */ /* 0x000ff40003800000 */
.L_x_184:
[----:B------:R-:W-:Y:S05]  /*7d30*/  BSYNC B1 ;  /* 0x0000000000017941 */ /* 0x000fea0003800000 */
.L_x_183:
[----:B------:R-:W-:Y:S05]  /*7d40*/  BRA `(.L_x_185) ;  /* 0xfffffff000207947 */ /* 0x000fea000383ffff */
.L_x_166:
[----:B-1----:R1:W2:Y:S02]  /*7d50*/  SYNCS.PHASECHK.TRANS64.TRYWAIT P1, [R7+URZ+0x10], R4 ;  /* 0x00001004070075a7 */ /* 0x0022a4000802017f */
[----:B--2---:R-:W-:Y:S05]  /*7d60*/  @!P1 NANOSLEEP.SYNCS 0x989680 ;  /* 0x009896800000995d */ /* 0x004fea0003900000 */
[----:B------:R-:W2:Y:S02]  /*7d70*/  @!P1 SYNCS.PHASECHK.TRANS64 P1, [R7+URZ+0x10], R4 ;  /* 0x00001004070095a7 */ /* 0x000ea4000802007f */
[----:B--2---:R-:W-:Y:S05]  /*7d80*/  @!P1 BRA `(.L_x_166) ;  /* 0xfffffffc00f09947 */ /* 0x004fea000383ffff */
[----:B------:R-:W-:Y:S05]  /*7d90*/  BRA `(.L_x_186) ;  /* 0xfffffff000547947 */ /* 0x000fea000383ffff */
.L_x_175:
[----:B------:R-:W-:Y:S01]  /*7da0*/  BSSY B0, `(.L_x_187) ;  /* 0x0000006000007945 */ /* 0x000fe20003800000 */
[----:B------:R-:W-:-:S07]  /*7db0*/  IMAD.MOV.U32 R15, RZ, RZ, -0x1 ;  /* 0xffffffffff0f7424 */ /* 0x000fce00078e00ff */
[----:B------:R-:W-:Y:S05]  /*7dc0*/  WARPSYNC.COLLECTIVE R15, `(.L_x_188) ;  /* 0x000000000f0c7348 */ /* 0x000fea0003c00000 */
[----:B------:R-:W-:Y:S02]  /*7dd0*/  ELECT P6, UR62, PT ;  /* 0x00000000003e782f */ /* 0x000fe400038c0000 */
[----:B------:R-:W-:Y:S01]  /*7de0*/  MOV R14, UR62 ;  /* 0x0000003e000e7c02 */ /* 0x000fe20008000f00 */
[----:B------:R-:W-:Y:S10]  /*7df0*/  ENDCOLLECTIVE ;  /* 0x000000000000791b */ /* 0x000ff40003800000 */
.L_x_188:
[----:B------:R-:W-:Y:S05]  /*7e00*/  BSYNC B0 ;  /* 0x0000000000007941 */ /* 0x000fea0003800000 */
.L_x_187:
[----:B------:R-:W-:Y:S05]  /*7e10*/  BRA `(.L_x_189) ;  /* 0xfffffff800e87947 */ /* 0x000fea000383ffff */
.L_x_179:
[----:B0-----:R0:W1:Y:S02]  /*7e20*/  SYNCS.PHASECHK.TRANS64.TRYWAIT P0, [R7+URZ], R2 ;  /* 0x00000002070075a7 */ /* 0x001064000800017f */
[----:B-1----:R-:W-:Y:S05]  /*7e30*/  @!P0 NANOSLEEP.SYNCS 0x989680 ;  /* 0x009896800000895d */ /* 0x002fea0003900000 */
[----:B------:R-:W1:Y:S02]  /*7e40*/  @!P0 SYNCS.PHASECHK.TRANS64 P0, [R7+URZ], R2 ;  /* 0x00000002070085a7 */ /* 0x000e64000800007f */
[----:B-1----:R-:W-:Y:S05]  /*7e50*/  @!P0 BRA `(.L_x_179) ;  /* 0xfffffffc00f08947 */ /* 0x002fea000383ffff */
[----:B------:R-:W-:Y:S05]  /*7e60*/  BRA `(.L_x_190) ;  /* 0xfffffffc00247947 */ /* 0x000fea000383ffff */
.L_x_191:
[----:B------:R-:W-:-:S00]  /*7e70*/  BRA `(.L_x_191) ;  /* 0xfffffffc00fc7947 */ /* 0x000fc0000383ffff */
[----:B------:R-:W-:-:S00]  /*7e80*/  NOP ;  /* 0x0000000000007918 */ /* 0x000fc00000000000 */
[----:B------:R-:W-:-:S00]  /*7e90*/  NOP ;  /* 0x0000000000007918 */ /* 0x000fc00000000000 */
[----:B------:R-:W-:-:S00]  /*7ea0*/  NOP ;  /* 0x0000000000007918 */ /* 0x000fc00000000000 */
[----:B------:R-:W-:-:S00]  /*7eb0*/  NOP ;  /* 0x0000000000007918 */ /* 0x000fc00000000000 */
[----:B------:R-:W-:-:S00]  /*7ec0*/  NOP ;  /* 0x0000000000007918 */ /* 0x000fc00000000000 */
[----:B------:R-:W-:-:S00]  /*7ed0*/  NOP ;  /* 0x0000000000007918 */ /* 0x000fc00000000000 */
[----:B------:R-:W-:-:S00]  /*7ee0*/  NOP ;  /* 0x0000000000007918 */ /* 0x000fc00000000000 */
[----:B------:R-:W-:-:S00]  /*7ef0*/  NOP ;  /* 0x0000000000007918 */ /* 0x000fc00000000000 */
.L_x_192:


//--------------------- .nv.global.init           --------------------------
	.section	.nv.global.init,"aw",@progbits
.nv.global.init:
	.type		$str$22,@object
	.size		$str$22,($str$23 - $str$22)
$str$22:
        /*0000*/ 	.byte	0x6b, 0x5f, 0x74, 0x69, 0x6c, 0x65, 0x5f, 0x63, 0x6f, 0x75, 0x6e, 0x74, 0x20, 0x3e, 0x3d, 0x20
        /*0010*/ 	.byte	0x31, 0x00
	.type		$str$23,@object
	.size		$str$23,(__unnamed_1 - $str$23)
$str$23:
        /*0012*/ 	.byte	0x2f, 0x74, 0x6d, 0x70, 0x2f, 0x63, 0x75, 0x74, 0x6c, 0x61, 0x73, 0x73, 0x5f, 0x73, 0x77, 0x65
        /*0022*/ 	.byte	0x65, 0x70, 0x5f, 0x73, 0x72, 0x63, 0x2f, 0x69, 0x6e, 0x63, 0x6c, 0x75, 0x64, 0x65, 0x2f, 0x63
        /*0032*/ 	.byte	0x75, 0x74, 0x6c, 0x61, 0x73, 0x73, 0x2f, 0x67, 0x65, 0x6d, 0x6d, 0x2f, 0x63, 0x6f, 0x6c, 0x6c
        /*0042*/ 	.byte	0x65, 0x63, 0x74, 0x69, 0x76, 0x65, 0x2f, 0x73, 0x6d, 0x39, 0x30, 0x5f, 0x6d, 0x6d, 0x61, 0x5f
        /*0052*/ 	.byte	0x74, 0x6d, 0x61, 0x5f, 0x67, 0x6d, 0x6d, 0x61, 0x5f, 0x73, 0x73, 0x5f, 0x77, 0x61, 0x72, 0x70
        /*0062*/ 	.byte	0x73, 0x70, 0x65, 0x63, 0x69, 0x61, 0x6c, 0x69, 0x7a, 0x65, 0x64, 0x2e, 0x68, 0x70, 0x70, 0x00
	.type		__unnamed_1,@object
	.size		__unnamed_1,(.L_0 - __unnamed_1)
__unnamed_1:
        /*0072*/ 	.byte	0x76, 0x6f, 0x69, 0x64, 0x20, 0x63, 0x75, 0x74, 0x6c, 0x61, 0x73, 0x73, 0x3a, 0x3a, 0x67, 0x65
        /* <DEDUP_REMOVED lines=179> */
        /*0bb2*/ 	.byte	0x65, 0x6e, 0x74, 0x69, 0x74, 0x79, 0x5d, 0x00
.L_0:


//--------------------- .nv.shared._ZN7cutlass13device_kernelINS_4gemm6kernel13GemmUniversalIN4cute5tupleIJiiiiEEENS1_10collective13CollectiveMmaINS1_34MainloopSm90TmaGmmaWarpSpecializedILi2ENS5_IJNS4_1CILi1EEESB_SB_EEENS1_32KernelTmaWarpSpecializedPingpongEEENS5_IJNSA_ILi64EEENSA_ILi128EEESG_EEENS_6half_tENS5_IJlSB_lEEESI_SJ_NS4_8TiledMMAINS4_8MMA_AtomIJNS4_4SM904GMMA26MMA_64x128x16_F32F16F16_SSILNSN_5MajorE0ELSP_0ELNSN_7ScaleInE1ELSQ_1EEEEEENS4_6LayoutISC_NS5_IJNSA_ILi0EEESU_SU_EEEEENS5_IJNS4_10UnderscoreESX_SX_EEEEENS4_13SM90_TMA_LOADENS4_14ComposedLayoutINS4_7SwizzleILi3ELi4ELi3EEENS4_18smem_ptr_flag_bitsILi16EEENST_INS5_IJNSA_ILi8EEESF_EEENS5_IJSF_SB_EEEEEEEvNS4_8identityES10_S1A_vS1B_EENS_8epilogue10collective6detail29Sm90TmaWarpSpecializedAdapterINS1E_15DefaultEpilogueISI_SJ_SJ_NS1D_6thread17LinearCombinationISI_Li1EffLNS1I_9ScaleType4KindE0ELNS_15FloatRoundStyleE2ESI_EENS1_15EpilogueDefaultEEEEEvvEEEEvNT_6ParamsE --------------------------
	.section	.nv.shared._ZN7cutlass13device_kernelINS_4gemm6kernel13GemmUniversalIN4cute5tupleIJiiiiEEENS1_10collective13CollectiveMmaINS1_34MainloopSm90TmaGmmaWarpSpecializedILi2ENS5_IJNS4_1CILi1EEESB_SB_EEENS1_32KernelTmaWarpSpecializedPingpongEEENS5_IJNSA_ILi64EEENSA_ILi128EEESG_EEENS_6half_tENS5_IJlSB_lEEESI_SJ_NS4_8TiledMMAINS4_8MMA_AtomIJNS4_4SM904GMMA26MMA_64x128x16_F32F16F16_SSILNSN_5MajorE0ELSP_0ELNSN_7ScaleInE1ELSQ_1EEEEEENS4_6LayoutISC_NS5_IJNSA_ILi0EEESU_SU_EEEEENS5_IJNS4_10UnderscoreESX_SX_EEEEENS4_13SM90_TMA_LOADENS4_14ComposedLayoutINS4_7SwizzleILi3ELi4ELi3EEENS4_18smem_ptr_flag_bitsILi16EEENST_INS5_IJNSA_ILi8EEESF_EEENS5_IJSF_SB_EEEEEEEvNS4_8identityES10_S1A_vS1B_EENS_8epilogue10collective6detail29Sm90TmaWarpSpecializedAdapterINS1E_15DefaultEpilogueISI_SJ_SJ_NS1D_6thread17LinearCombinationISI_Li1EffLNS1I_9ScaleType4KindE0ELNS_15FloatRoundStyleE2ESI_EENS1_15EpilogueDefaultEEEEEvvEEEEvNT_6ParamsE,"aw",@nobits
	.sectionflags	@""
	.align	16
	.zero		1024


//--------------------- .nv.shared.reserved.0     --------------------------
	.section	.nv.shared.reserved.0,"aw",@nobits
	.weak		__nv_reservedSMEM_offset_0_alias
	.size		__nv_reservedSMEM_offset_0_alias, 0, 0
	.other		__nv_reservedSMEM_offset_0_alias,@"STO_CUDA_RESERVED_SHARED STV_DEFAULT"
__nv_reservedSMEM_offset_0_alias:
	.zero		0


//--------------------- .nv.global                --------------------------
	.section	.nv.global,"aw",@nobits
.nv.global:
	.type		_ZN40_INTERNAL_0b5b0ae3_4_k_cu_8411e7a3_252674cute1_E,@object
	.size		_ZN40_INTERNAL_0b5b0ae3_4_k_cu_8411e7a3_252674cute1_E,(_ZN40_INTERNAL_0b5b0ae3_4_k_cu_8411e7a3_252674cuda3std3__45__cpo6cbeginE - _ZN40_INTERNAL_0b5b0ae3_4_k_cu_8411e7a3_252674cute1_E)
_ZN40_INTERNAL_0b5b0ae3_4_k_cu_8411e7a3_252674cute1_E:
	.zero		1
	.type		_ZN40_INTERNAL_0b5b0ae3_4_k_cu_8411e7a3_252674cuda3std3__45__cpo6cbeginE,@object
	.size		_ZN40_INTERNAL_0b5b0ae3_4_k_cu_8411e7a3_252674cuda3std3__45__cpo6cbeginE,(_ZN40_INTERNAL_0b5b0ae3_4_k_cu_8411e7a3_252674cuda3std3__48in_placeE - _ZN40_INTERNAL_0b5b0ae3_4_k_cu_8411e7a3_252674cuda3std3__45__cpo6cbeginE)
_ZN40_INTERNAL_0b5b0ae3_4_k_cu_8411e7a3_252674cuda3std3__45__cpo6cbeginE:
	.zero		1
	.type		_ZN40_INTERNAL_0b5b0ae3_4_k_cu_8411e7a3_252674cuda3std3__48in_placeE,@object
	.size		_ZN40_INTERNAL_0b5b0ae3_4_k_cu_8411e7a3_252674cuda3std3__48in_placeE,(_ZN40_INTERNAL_0b5b0ae3_4_k_cu_8411e7a3_252674cuda3std6ranges3__45__cpo9iter_moveE - _ZN40_INTERNAL_0b5b0ae3_4_k_cu_8411e7a3_252674cuda3std3__48in_placeE)
_ZN40_INTERNAL_0b5b0ae3_4_k_cu_8411e7a3_252674cuda3std3__48in_placeE:
	.zero		1
	.type		_ZN40_INTERNAL_0b5b0ae3_4_k_cu_8411e7a3_252674cuda3std6ranges3__45__cpo9iter_moveE,@object
	.size		_ZN40_INTERNAL_0b5b0ae3_4_k_cu_8411e7a3_252674cuda3std6ranges3__45__cpo9iter_moveE,(_ZN40_INTERNAL_0b5b0ae3_4_k_cu_8411e7a3_252674cuda3std3__45__cpo5beginE - _ZN40_INTERNAL_0b5b0ae3_4_k_cu_8411e7a3_252674cuda3std6ranges3__45__cpo9iter_moveE)
_ZN40_INTERNAL_0b5b0ae3_4_k_cu_8411e7a3_252674cuda3std6ranges3__45__cpo9iter_moveE:
	.zero		1
	.type		_ZN40_INTERNAL_0b5b0ae3_4_k_cu_8411e7a3_252674cuda3std3__45__cpo5beginE,@object
	.size		_ZN40_INTERNAL_0b5b0ae3_4_k_cu_8411e7a3_252674cuda3std3__45__cpo5beginE,(_ZN40_INTERNAL_0b5b0ae3_4_k_cu_8411e7a3_252674cuda3std3__442_GLOBAL__N__0b5b0ae3_4_k_cu_8411e7a3_252676ignoreE - _ZN40_INTERNAL_0b5b0ae3_4_k_cu_8411e7a3_252674cuda3std3__45__cpo5beginE)
_ZN40_INTERNAL_0b5b0ae3_4_k_cu_8411e7a3_252674cuda3std3__45__cpo5beginE:
	.zero		1
	.type		_ZN40_INTERNAL_0b5b0ae3_4_k_cu_8411e7a3_252674cuda3std3__442_GLOBAL__N__0b5b0ae3_4_k_cu_8411e7a3_252676ignoreE,@object
	.size		_ZN40_INTERNAL_0b5b0ae3_4_k_cu_8411e7a3_252674cuda3std3__442_GLOBAL__N__0b5b0ae3_4_k_cu_8411e7a3_252676ignoreE,(_ZN40_INTERNAL_0b5b0ae3_4_k_cu_8411e7a3_252674cute7productE - _ZN40_INTERNAL_0b5b0ae3_4_k_cu_8411e7a3_252674cuda3std3__442_GLOBAL__N__0b5b0ae3_4_k_cu_8411e7a3_252676ignoreE)
_ZN40_INTERNAL_0b5b0ae3_4_k_cu_8411e7a3_252674cuda3std3__442_GLOBAL__N__0b5b0ae3_4_k_cu_8411e7a3_252676ignoreE:
	.zero		1
	.type		_ZN40_INTERNAL_0b5b0ae3_4_k_cu_8411e7a3_252674cute7productE,@object
	.size		_ZN40_INTERNAL_0b5b0ae3_4_k_cu_8411e7a3_252674cute7productE,(_ZN40_INTERNAL_0b5b0ae3_4_k_cu_8411e7a3_252674cuda3std3__45__cpo3endE - _ZN40_INTERNAL_0b5b0ae3_4_k_cu_8411e7a3_252674cute7productE)
_ZN40_INTERNAL_0b5b0ae3_4_k_cu_8411e7a3_252674cute7productE:
	.zero		1
	.type		_ZN40_INTERNAL_0b5b0ae3_4_k_cu_8411e7a3_252674cuda3std3__45__cpo3endE,@object
	.size		_ZN40_INTERNAL_0b5b0ae3_4_k_cu_8411e7a3_252674cuda3std3__45__cpo3endE,(_ZN40_INTERNAL_0b5b0ae3_4_k_cu_8411e7a3_252674cuda3std3__419piecewise_constructE - _ZN40_INTERNAL_0b5b0ae3_4_k_cu_8411e7a3_252674cuda3std3__45__cpo3endE)
_ZN40_INTERNAL_0b5b0ae3_4_k_cu_8411e7a3_252674cuda3std3__45__cpo3endE:
	.zero		1
	.type		_ZN40_INTERNAL_0b5b0ae3_4_k_cu_8411e7a3_252674cuda3std3__419piecewise_constructE,@object
	.size		_ZN40_INTERNAL_0b5b0ae3_4_k_cu_8411e7a3_252674cuda3std3__419piecewise_constructE,(_ZN40_INTERNAL_0b5b0ae3_4_k_cu_8411e7a3_252674cuda3std3__45__cpo4cendE - _ZN40_INTERNAL_0b5b0ae3_4_k_cu_8411e7a3_252674cuda3std3__419piecewise_constructE)
_ZN40_INTERNAL_0b5b0ae3_4_k_cu_8411e7a3_252674cuda3std3__419piecewise_constructE:
	.zero		1
	.type		_ZN40_INTERNAL_0b5b0ae3_4_k_cu_8411e7a3_252674cuda3std3__45__cpo4cendE,@object
	.size		_ZN40_INTERNAL_0b5b0ae3_4_k_cu_8411e7a3_252674cuda3std3__45__cpo4cendE,(_ZN40_INTERNAL_0b5b0ae3_4_k_cu_8411e7a3_252674cuda3std6ranges3__45__cpo4swapE - _ZN40_INTERNAL_0b5b0ae3_4_k_cu_8411e7a3_252674cuda3std3__45__cpo4cendE)
_ZN40_INTERNAL_0b5b0ae3_4_k_cu_8411e7a3_252674cuda3std3__45__cpo4cendE:
	.zero		1
	.type		_ZN40_INTERNAL_0b5b0ae3_4_k_cu_8411e7a3_252674cuda3std6ranges3__45__cpo4swapE,@object
	.size		_ZN40_INTERNAL_0b5b0ae3_4_k_cu_8411e7a3_252674cuda3std6ranges3__45__cpo4swapE,(.L_8 - _ZN40_INTERNAL_0b5b0ae3_4_k_cu_8411e7a3_252674cuda3std6ranges3__45__cpo4swapE)
_ZN40_INTERNAL_0b5b0ae3_4_k_cu_8411e7a3_252674cuda3std6ranges3__45__cpo4swapE:
	.zero		1
.L_8:


//--------------------- .nv.constant0._ZN7cutlass13device_kernelINS_4gemm6kernel13GemmUniversalIN4cute5tupleIJiiiiEEENS1_10collective13CollectiveMmaINS1_34MainloopSm90TmaGmmaWarpSpecializedILi2ENS5_IJNS4_1CILi1EEESB_SB_EEENS1_32KernelTmaWarpSpecializedPingpongEEENS5_IJNSA_ILi64EEENSA_ILi128EEESG_EEENS_6half_tENS5_IJlSB_lEEESI_SJ_NS4_8TiledMMAINS4_8MMA_AtomIJNS4_4SM904GMMA26MMA_64x128x16_F32F16F16_SSILNSN_5MajorE0ELSP_0ELNSN_7ScaleInE1ELSQ_1EEEEEENS4_6LayoutISC_NS5_IJNSA_ILi0EEESU_SU_EEEEENS5_IJNS4_10UnderscoreESX_SX_EEEEENS4_13SM90_TMA_LOADENS4_14ComposedLayoutINS4_7SwizzleILi3ELi4ELi3EEENS4_18smem_ptr_flag_bitsILi16EEENST_INS5_IJNSA_ILi8EEESF_EEENS5_IJSF_SB_EEEEEEEvNS4_8identityES10_S1A_vS1B_EENS_8epilogue10collective6detail29Sm90TmaWarpSpecializedAdapterINS1E_15DefaultEpilogueISI_SJ_SJ_NS1D_6thread17LinearCombinationISI_Li1EffLNS1I_9ScaleType4KindE0ELNS_15FloatRoundStyleE2ESI_EENS1_15EpilogueDefaultEEEEEvvEEEEvNT_6ParamsE --------------------------
	.section	.nv.constant0._ZN7cutlass13device_kernelINS_4gemm6kernel13GemmUniversalIN4cute5tupleIJiiiiEEENS1_10collective13CollectiveMmaINS1_34MainloopSm90TmaGmmaWarpSpecializedILi2ENS5_IJNS4_1CILi1EEESB_SB_EEENS1_32KernelTmaWarpSpecializedPingpongEEENS5_IJNSA_ILi64EEENSA_ILi128EEESG_EEENS_6half_tENS5_IJlSB_lEEESI_SJ_NS4_8TiledMMAINS4_8MMA_AtomIJNS4_4SM904GMMA26MMA_64x128x16_F32F16F16_SSILNSN_5MajorE0ELSP_0ELNSN_7ScaleInE1ELSQ_1EEEEEENS4_6LayoutISC_NS5_IJNSA_ILi0EEESU_SU_EEEEENS5_IJNS4_10UnderscoreESX_SX_EEEEENS4_13SM90_TMA_LOADENS4_14ComposedLayoutINS4_7SwizzleILi3ELi4ELi3EEENS4_18smem_ptr_flag_bitsILi16EEENST_INS5_IJNSA_ILi8EEESF_EEENS5_IJSF_SB_EEEEEEEvNS4_8identityES10_S1A_vS1B_EENS_8epilogue10collective6detail29Sm90TmaWarpSpecializedAdapterINS1E_15DefaultEpilogueISI_SJ_SJ_NS1D_6thread17LinearCombinationISI_Li1EffLNS1I_9ScaleType4KindE0ELNS_15FloatRoundStyleE2ESI_EENS1_15EpilogueDefaultEEEEEvvEEEEvNT_6ParamsE,"a",@progbits
	.sectionflags	@""
	.align	4
.nv.constant0._ZN7cutlass13device_kernelINS_4gemm6kernel13GemmUniversalIN4cute5tupleIJiiiiEEENS1_10collective13CollectiveMmaINS1_34MainloopSm90TmaGmmaWarpSpecializedILi2ENS5_IJNS4_1CILi1EEESB_SB_EEENS1_32KernelTmaWarpSpecializedPingpongEEENS5_IJNSA_ILi64EEENSA_ILi128EEESG_EEENS_6half_tENS5_IJlSB_lEEESI_SJ_NS4_8TiledMMAINS4_8MMA_AtomIJNS4_4SM904GMMA26MMA_64x128x16_F32F16F16_SSILNSN_5MajorE0ELSP_0ELNSN_7ScaleInE1ELSQ_1EEEEEENS4_6LayoutISC_NS5_IJNSA_ILi0EEESU_SU_EEEEENS5_IJNS4_10UnderscoreESX_SX_EEEEENS4_13SM90_TMA_LOADENS4_14ComposedLayoutINS4_7SwizzleILi3ELi4ELi3EEENS4_18smem_ptr_flag_bitsILi16EEENST_INS5_IJNSA_ILi8EEESF_EEENS5_IJSF_SB_EEEEEEEvNS4_8identityES10_S1A_vS1B_EENS_8epilogue10collective6detail29Sm90TmaWarpSpecializedAdapterINS1E_15DefaultEpilogueISI_SJ_SJ_NS1D_6thread17LinearCombinationISI_Li1EffLNS1I_9ScaleType4KindE0ELNS_15FloatRoundStyleE2ESI_EENS1_15EpilogueDefaultEEEEEvvEEEEvNT_6ParamsE:
	.zero		1664


//--------------------- SYMBOLS --------------------------

	.type		.nv.reservedSmem.offset0,@object
	.size		.nv.reservedSmem.offset0,0x4
	.type		__assertfail,@function
